//
// Generated by NVIDIA NVVM Compiler
//
// Compiler Build ID: CL-36424714
// Cuda compilation tools, release 13.0, V13.0.88
// Based on NVVM 20.0.0
//

.version 9.0
.target sm_100
.address_size 64

	// .globl	_Z7fillArrPA28_hPA28_d
// _ZZ14conv_filteringPA28_fPA5_A5_fPA24_A24_fE4temp has been demoted
// _ZZ14conv_filteringPA28_fPA5_A5_fPA24_A24_fE7pre_sum has been demoted
// _ZZ12ss_filteringPA24_A24_fPA4_fPA6_A6_fE4temp has been demoted
// _ZZ9fc_linearPA6_A6_fPA6_S0_PfE4temp has been demoted
// _ZZ9fc_linearPA6_A6_fPA6_S0_PfE9temp_sums has been demoted
// _ZZ9fc_linearPA6_A6_fPA6_S0_PfE8pre_sums has been demoted

.visible .entry _Z7fillArrPA28_hPA28_d(
	.param .u64 .ptr .align 1 _Z7fillArrPA28_hPA28_d_param_0,
	.param .u64 .ptr .align 1 _Z7fillArrPA28_hPA28_d_param_1
)
{
	.reg .pred 	%p<4>;
	.reg .b16 	%rs<2>;
	.reg .b32 	%r<10>;
	.reg .b64 	%rd<13>;
	.reg .b64 	%fd<3>;

	ld.param.u64 	%rd1, [_Z7fillArrPA28_hPA28_d_param_0];
	ld.param.u64 	%rd2, [_Z7fillArrPA28_hPA28_d_param_1];
	mov.u32 	%r3, %tid.x;
	mov.u32 	%r4, %ctaid.x;
	mov.u32 	%r5, %ntid.x;
	mad.lo.s32 	%r1, %r4, %r5, %r3;
	mov.u32 	%r6, %tid.y;
	mov.u32 	%r7, %ctaid.y;
	mov.u32 	%r8, %ntid.y;
	mad.lo.s32 	%r9, %r7, %r8, %r6;
	setp.gt.s32 	%p1, %r1, 27;
	setp.gt.u32 	%p2, %r9, 27;
	or.pred  	%p3, %p1, %p2;
	@%p3 bra 	$L__BB0_2;
	cvta.to.global.u64 	%rd3, %rd1;
	cvta.to.global.u64 	%rd4, %rd2;
	mul.wide.s32 	%rd5, %r1, 28;
	add.s64 	%rd6, %rd3, %rd5;
	cvt.u64.u32 	%rd7, %r9;
	add.s64 	%rd8, %rd6, %rd7;
	ld.global.u8 	%rs1, [%rd8];
	cvt.rn.f64.u16 	%fd1, %rs1;
	div.rn.f64 	%fd2, %fd1, 0d406FE00000000000;
	mul.wide.s32 	%rd9, %r1, 224;
	add.s64 	%rd10, %rd4, %rd9;
	mul.wide.u32 	%rd11, %r9, 8;
	add.s64 	%rd12, %rd10, %rd11;
	st.global.f64 	[%rd12], %fd2;
$L__BB0_2:
	ret;

}
	// .globl	_Z7showArrPA28_dPA28_i
.visible .entry _Z7showArrPA28_dPA28_i(
	.param .u64 .ptr .align 1 _Z7showArrPA28_dPA28_i_param_0,
	.param .u64 .ptr .align 1 _Z7showArrPA28_dPA28_i_param_1
)
{
	.reg .pred 	%p<5>;
	.reg .b32 	%r<12>;
	.reg .b64 	%rd<17>;
	.reg .b64 	%fd<2>;

	ld.param.u64 	%rd2, [_Z7showArrPA28_dPA28_i_param_0];
	ld.param.u64 	%rd3, [_Z7showArrPA28_dPA28_i_param_1];
	cvta.to.global.u64 	%rd1, %rd3;
	mov.u32 	%r3, %tid.x;
	mov.u32 	%r4, %ctaid.x;
	mov.u32 	%r5, %ntid.x;
	mad.lo.s32 	%r1, %r4, %r5, %r3;
	mov.u32 	%r6, %tid.y;
	mov.u32 	%r7, %ctaid.y;
	mov.u32 	%r8, %ntid.y;
	mad.lo.s32 	%r9, %r7, %r8, %r6;
	setp.gt.s32 	%p1, %r1, 27;
	setp.gt.u32 	%p2, %r9, 27;
	or.pred  	%p3, %p1, %p2;
	@%p3 bra 	$L__BB1_4;
	cvta.to.global.u64 	%rd4, %rd2;
	mul.wide.s32 	%rd5, %r1, 224;
	add.s64 	%rd6, %rd4, %rd5;
	mul.wide.u32 	%rd7, %r9, 8;
	add.s64 	%rd8, %rd6, %rd7;
	ld.global.f64 	%fd1, [%rd8];
	setp.leu.f64 	%p4, %fd1, 0d0000000000000000;
	@%p4 bra 	$L__BB1_3;
	mul.wide.s32 	%rd13, %r1, 112;
	add.s64 	%rd14, %rd1, %rd13;
	mul.wide.u32 	%rd15, %r9, 4;
	add.s64 	%rd16, %rd14, %rd15;
	mov.b32 	%r11, 1;
	st.global.u32 	[%rd16], %r11;
	bra.uni 	$L__BB1_4;
$L__BB1_3:
	mul.wide.s32 	%rd9, %r1, 112;
	add.s64 	%rd10, %rd1, %rd9;
	mul.wide.u32 	%rd11, %r9, 4;
	add.s64 	%rd12, %rd10, %rd11;
	mov.b32 	%r10, 0;
	st.global.u32 	[%rd12], %r10;
$L__BB1_4:
	ret;

}
	// .globl	_Z14conv_filteringPA28_fPA5_A5_fPA24_A24_f
.visible .entry _Z14conv_filteringPA28_fPA5_A5_fPA24_A24_f(
	.param .u64 .ptr .align 1 _Z14conv_filteringPA28_fPA5_A5_fPA24_A24_f_param_0,
	.param .u64 .ptr .align 1 _Z14conv_filteringPA28_fPA5_A5_fPA24_A24_f_param_1,
	.param .u64 .ptr .align 1 _Z14conv_filteringPA28_fPA5_A5_fPA24_A24_f_param_2
)
{
	.reg .pred 	%p<3>;
	.reg .b32 	%r<17>;
	.reg .b32 	%f<24>;
	.reg .b64 	%rd<23>;
	// demoted variable
	.shared .align 4 .b8 _ZZ14conv_filteringPA28_fPA5_A5_fPA24_A24_fE4temp[600];
	// demoted variable
	.shared .align 4 .b8 _ZZ14conv_filteringPA28_fPA5_A5_fPA24_A24_fE7pre_sum[120];
	ld.param.u64 	%rd2, [_Z14conv_filteringPA28_fPA5_A5_fPA24_A24_f_param_0];
	ld.param.u64 	%rd3, [_Z14conv_filteringPA28_fPA5_A5_fPA24_A24_f_param_1];
	ld.param.u64 	%rd1, [_Z14conv_filteringPA28_fPA5_A5_fPA24_A24_f_param_2];
	cvta.to.global.u64 	%rd4, %rd3;
	cvta.to.global.u64 	%rd5, %rd2;
	mov.u32 	%r1, %tid.y;
	mov.u32 	%r7, %tid.z;
	mov.u32 	%r2, %tid.x;
	mov.u32 	%r3, %ctaid.x;
	add.s32 	%r8, %r3, %r1;
	mov.u32 	%r4, %ctaid.y;
	add.s32 	%r9, %r4, %r7;
	mul.wide.s32 	%rd6, %r8, 112;
	add.s64 	%rd7, %rd5, %rd6;
	mul.wide.u32 	%rd8, %r9, 4;
	add.s64 	%rd9, %rd7, %rd8;
	ld.global.f32 	%f1, [%rd9];
	mul.wide.u32 	%rd10, %r2, 100;
	add.s64 	%rd11, %rd4, %rd10;
	mul.wide.u32 	%rd12, %r1, 20;
	add.s64 	%rd13, %rd11, %rd12;
	mul.wide.u32 	%rd14, %r7, 4;
	add.s64 	%rd15, %rd13, %rd14;
	ld.global.f32 	%f2, [%rd15];
	mul.f32 	%f3, %f1, %f2;
	mov.u32 	%r10, _ZZ14conv_filteringPA28_fPA5_A5_fPA24_A24_fE4temp;
	mad.lo.s32 	%r11, %r2, 100, %r10;
	mad.lo.s32 	%r5, %r1, 20, %r11;
	shl.b32 	%r12, %r7, 2;
	add.s32 	%r13, %r5, %r12;
	st.shared.f32 	[%r13], %f3;
	bar.sync 	0;
	setp.ne.s32 	%p1, %r7, 0;
	@%p1 bra 	$L__BB2_3;
	ld.shared.f32 	%f4, [%r5];
	add.f32 	%f5, %f4, 0f00000000;
	ld.shared.f32 	%f6, [%r5+4];
	add.f32 	%f7, %f5, %f6;
	ld.shared.f32 	%f8, [%r5+8];
	add.f32 	%f9, %f7, %f8;
	ld.shared.f32 	%f10, [%r5+12];
	add.f32 	%f11, %f9, %f10;
	ld.shared.f32 	%f12, [%r5+16];
	add.f32 	%f13, %f11, %f12;
	mov.u32 	%r14, _ZZ14conv_filteringPA28_fPA5_A5_fPA24_A24_fE7pre_sum;
	mad.lo.s32 	%r6, %r2, 20, %r14;
	shl.b32 	%r15, %r1, 2;
	add.s32 	%r16, %r6, %r15;
	st.shared.f32 	[%r16], %f13;
	bar.sync 	0;
	setp.ne.s32 	%p2, %r1, 0;
	@%p2 bra 	$L__BB2_3;
	ld.shared.f32 	%f14, [%r6];
	add.f32 	%f15, %f14, 0f00000000;
	ld.shared.f32 	%f16, [%r6+4];
	add.f32 	%f17, %f15, %f16;
	ld.shared.f32 	%f18, [%r6+8];
	add.f32 	%f19, %f17, %f18;
	ld.shared.f32 	%f20, [%r6+12];
	add.f32 	%f21, %f19, %f20;
	ld.shared.f32 	%f22, [%r6+16];
	add.f32 	%f23, %f21, %f22;
	cvta.to.global.u64 	%rd16, %rd1;
	mul.wide.u32 	%rd17, %r2, 2304;
	add.s64 	%rd18, %rd16, %rd17;
	mul.wide.u32 	%rd19, %r3, 96;
	add.s64 	%rd20, %rd18, %rd19;
	mul.wide.u32 	%rd21, %r4, 4;
	add.s64 	%rd22, %rd20, %rd21;
	st.global.f32 	[%rd22], %f23;
$L__BB2_3:
	ret;

}
	// .globl	_Z12conv_biasingPA24_A24_fPfS1_
.visible .entry _Z12conv_biasingPA24_A24_fPfS1_(
	.param .u64 .ptr .align 1 _Z12conv_biasingPA24_A24_fPfS1__param_0,
	.param .u64 .ptr .align 1 _Z12conv_biasingPA24_A24_fPfS1__param_1,
	.param .u64 .ptr .align 1 _Z12conv_biasingPA24_A24_fPfS1__param_2
)
{
	.reg .b32 	%r<10>;
	.reg .b32 	%f<4>;
	.reg .b64 	%rd<18>;

	ld.param.u64 	%rd1, [_Z12conv_biasingPA24_A24_fPfS1__param_0];
	ld.param.u64 	%rd2, [_Z12conv_biasingPA24_A24_fPfS1__param_1];
	ld.param.u64 	%rd3, [_Z12conv_biasingPA24_A24_fPfS1__param_2];
	cvta.to.global.u64 	%rd4, %rd3;
	cvta.to.global.u64 	%rd5, %rd2;
	cvta.to.global.u64 	%rd6, %rd1;
	mov.u32 	%r1, %ctaid.x;
	mov.u32 	%r2, %ntid.x;
	mov.u32 	%r3, %tid.x;
	mad.lo.s32 	%r4, %r1, %r2, %r3;
	mov.u32 	%r5, %ctaid.y;
	mov.u32 	%r6, %ntid.y;
	mov.u32 	%r7, %tid.y;
	mad.lo.s32 	%r8, %r5, %r6, %r7;
	mov.u32 	%r9, %ctaid.z;
	mul.wide.u32 	%rd7, %r9, 2304;
	add.s64 	%rd8, %rd6, %rd7;
	mul.wide.s32 	%rd9, %r4, 96;
	add.s64 	%rd10, %rd8, %rd9;
	mul.wide.u32 	%rd11, %r8, 4;
	add.s64 	%rd12, %rd10, %rd11;
	ld.global.f32 	%f1, [%rd12];
	mul.wide.u32 	%rd13, %r9, 4;
	add.s64 	%rd14, %rd5, %rd13;
	ld.global.f32 	%f2, [%rd14];
	add.f32 	%f3, %f1, %f2;
	add.s64 	%rd15, %rd4, %rd7;
	add.s64 	%rd16, %rd15, %rd9;
	add.s64 	%rd17, %rd16, %rd11;
	st.global.f32 	[%rd17], %f3;
	ret;

}
	// .globl	_Z12conv_sigmoidPA24_A24_fS1_
.visible .entry _Z12conv_sigmoidPA24_A24_fS1_(
	.param .u64 .ptr .align 1 _Z12conv_sigmoidPA24_A24_fS1__param_0,
	.param .u64 .ptr .align 1 _Z12conv_sigmoidPA24_A24_fS1__param_1
)
{
	.reg .b32 	%r<12>;
	.reg .b32 	%f<15>;
	.reg .b64 	%rd<14>;

	ld.param.u64 	%rd1, [_Z12conv_sigmoidPA24_A24_fS1__param_0];
	ld.param.u64 	%rd2, [_Z12conv_sigmoidPA24_A24_fS1__param_1];
	cvta.to.global.u64 	%rd3, %rd2;
	cvta.to.global.u64 	%rd4, %rd1;
	mov.u32 	%r1, %ctaid.x;
	mov.u32 	%r2, %ntid.x;
	mov.u32 	%r3, %tid.x;
	mad.lo.s32 	%r4, %r1, %r2, %r3;
	mov.u32 	%r5, %ctaid.y;
	mov.u32 	%r6, %ntid.y;
	mov.u32 	%r7, %tid.y;
	mad.lo.s32 	%r8, %r5, %r6, %r7;
	mov.u32 	%r9, %ctaid.z;
	mul.wide.u32 	%rd5, %r9, 2304;
	add.s64 	%rd6, %rd4, %rd5;
	mul.wide.s32 	%rd7, %r4, 96;
	add.s64 	%rd8, %rd6, %rd7;
	mul.wide.u32 	%rd9, %r8, 4;
	add.s64 	%rd10, %rd8, %rd9;
	ld.global.f32 	%f1, [%rd10];
	fma.rn.f32 	%f2, %f1, 0fBBBB989D, 0f3F000000;
	cvt.sat.f32.f32 	%f3, %f2;
	mov.f32 	%f4, 0f4B400001;
	mov.f32 	%f5, 0f437C0000;
	fma.rm.f32 	%f6, %f3, %f5, %f4;
	add.f32 	%f7, %f6, 0fCB40007F;
	neg.f32 	%f8, %f7;
	fma.rn.f32 	%f9, %f1, 0fBFB8AA3B, %f8;
	fma.rn.f32 	%f10, %f1, 0fB2A57060, %f9;
	mov.b32 	%r10, %f6;
	shl.b32 	%r11, %r10, 23;
	mov.b32 	%f11, %r11;
	ex2.approx.ftz.f32 	%f12, %f10;
	fma.rn.f32 	%f13, %f12, %f11, 0f3F800000;
	rcp.rn.f32 	%f14, %f13;
	add.s64 	%rd11, %rd3, %rd5;
	add.s64 	%rd12, %rd11, %rd7;
	add.s64 	%rd13, %rd12, %rd9;
	st.global.f32 	[%rd13], %f14;
	ret;

}
	// .globl	_Z12ss_filteringPA24_A24_fPA4_fPA6_A6_f
.visible .entry _Z12ss_filteringPA24_A24_fPA4_fPA6_A6_f(
	.param .u64 .ptr .align 1 _Z12ss_filteringPA24_A24_fPA4_fPA6_A6_f_param_0,
	.param .u64 .ptr .align 1 _Z12ss_filteringPA24_A24_fPA4_fPA6_A6_f_param_1,
	.param .u64 .ptr .align 1 _Z12ss_filteringPA24_A24_fPA4_fPA6_A6_f_param_2
)
{
	.reg .pred 	%p<2>;
	.reg .b32 	%r<18>;
	.reg .b32 	%f<36>;
	.reg .b64 	%rd<23>;
	// demoted variable
	.shared .align 4 .b8 _ZZ12ss_filteringPA24_A24_fPA4_fPA6_A6_fE4temp[384];
	ld.param.u64 	%rd2, [_Z12ss_filteringPA24_A24_fPA4_fPA6_A6_f_param_0];
	ld.param.u64 	%rd3, [_Z12ss_filteringPA24_A24_fPA4_fPA6_A6_f_param_1];
	ld.param.u64 	%rd1, [_Z12ss_filteringPA24_A24_fPA4_fPA6_A6_f_param_2];
	cvta.to.global.u64 	%rd4, %rd3;
	cvta.to.global.u64 	%rd5, %rd2;
	mov.u32 	%r5, %tid.y;
	mov.u32 	%r6, %tid.z;
	mov.u32 	%r1, %tid.x;
	mov.u32 	%r2, %ctaid.x;
	mov.u32 	%r7, %ntid.y;
	mad.lo.s32 	%r8, %r2, %r7, %r5;
	mov.u32 	%r3, %ctaid.y;
	mov.u32 	%r9, %ntid.z;
	mad.lo.s32 	%r10, %r3, %r9, %r6;
	mul.wide.u32 	%rd6, %r1, 2304;
	add.s64 	%rd7, %rd5, %rd6;
	mul.wide.s32 	%rd8, %r8, 96;
	add.s64 	%rd9, %rd7, %rd8;
	mul.wide.u32 	%rd10, %r10, 4;
	add.s64 	%rd11, %rd9, %rd10;
	ld.global.f32 	%f1, [%rd11];
	mul.wide.u32 	%rd12, %r5, 16;
	add.s64 	%rd13, %rd4, %rd12;
	mul.wide.u32 	%rd14, %r6, 4;
	add.s64 	%rd15, %rd13, %rd14;
	ld.global.f32 	%f2, [%rd15];
	mul.f32 	%f3, %f1, %f2;
	shl.b32 	%r11, %r1, 6;
	mov.u32 	%r12, _ZZ12ss_filteringPA24_A24_fPA4_fPA6_A6_fE4temp;
	add.s32 	%r4, %r12, %r11;
	shl.b32 	%r13, %r5, 4;
	add.s32 	%r14, %r4, %r13;
	shl.b32 	%r15, %r6, 2;
	add.s32 	%r16, %r14, %r15;
	st.shared.f32 	[%r16], %f3;
	bar.sync 	0;
	or.b32  	%r17, %r5, %r6;
	setp.ne.s32 	%p1, %r17, 0;
	@%p1 bra 	$L__BB5_2;
	cvta.to.global.u64 	%rd16, %rd1;
	ld.shared.f32 	%f4, [%r4];
	add.f32 	%f5, %f4, 0f00000000;
	ld.shared.f32 	%f6, [%r4+4];
	add.f32 	%f7, %f5, %f6;
	ld.shared.f32 	%f8, [%r4+8];
	add.f32 	%f9, %f7, %f8;
	ld.shared.f32 	%f10, [%r4+12];
	add.f32 	%f11, %f9, %f10;
	ld.shared.f32 	%f12, [%r4+16];
	add.f32 	%f13, %f11, %f12;
	ld.shared.f32 	%f14, [%r4+20];
	add.f32 	%f15, %f13, %f14;
	ld.shared.f32 	%f16, [%r4+24];
	add.f32 	%f17, %f15, %f16;
	ld.shared.f32 	%f18, [%r4+28];
	add.f32 	%f19, %f17, %f18;
	ld.shared.f32 	%f20, [%r4+32];
	add.f32 	%f21, %f19, %f20;
	ld.shared.f32 	%f22, [%r4+36];
	add.f32 	%f23, %f21, %f22;
	ld.shared.f32 	%f24, [%r4+40];
	add.f32 	%f25, %f23, %f24;
	ld.shared.f32 	%f26, [%r4+44];
	add.f32 	%f27, %f25, %f26;
	ld.shared.f32 	%f28, [%r4+48];
	add.f32 	%f29, %f27, %f28;
	ld.shared.f32 	%f30, [%r4+52];
	add.f32 	%f31, %f29, %f30;
	ld.shared.f32 	%f32, [%r4+56];
	add.f32 	%f33, %f31, %f32;
	ld.shared.f32 	%f34, [%r4+60];
	add.f32 	%f35, %f33, %f34;
	mul.wide.u32 	%rd17, %r1, 144;
	add.s64 	%rd18, %rd16, %rd17;
	mul.wide.u32 	%rd19, %r2, 24;
	add.s64 	%rd20, %rd18, %rd19;
	mul.wide.u32 	%rd21, %r3, 4;
	add.s64 	%rd22, %rd20, %rd21;
	st.global.f32 	[%rd22], %f35;
$L__BB5_2:
	ret;

}
	// .globl	_Z10ss_biasingPA6_A6_fPfS1_
.visible .entry _Z10ss_biasingPA6_A6_fPfS1_(
	.param .u64 .ptr .align 1 _Z10ss_biasingPA6_A6_fPfS1__param_0,
	.param .u64 .ptr .align 1 _Z10ss_biasingPA6_A6_fPfS1__param_1,
	.param .u64 .ptr .align 1 _Z10ss_biasingPA6_A6_fPfS1__param_2
)
{
	.reg .b32 	%r<4>;
	.reg .b32 	%f<4>;
	.reg .b64 	%rd<16>;

	ld.param.u64 	%rd1, [_Z10ss_biasingPA6_A6_fPfS1__param_0];
	ld.param.u64 	%rd2, [_Z10ss_biasingPA6_A6_fPfS1__param_1];
	ld.param.u64 	%rd3, [_Z10ss_biasingPA6_A6_fPfS1__param_2];
	cvta.to.global.u64 	%rd4, %rd3;
	cvta.to.global.u64 	%rd5, %rd2;
	cvta.to.global.u64 	%rd6, %rd1;
	mov.u32 	%r1, %tid.x;
	mov.u32 	%r2, %tid.y;
	mov.u32 	%r3, %ctaid.x;
	mul.wide.u32 	%rd7, %r3, 144;
	add.s64 	%rd8, %rd6, %rd7;
	mul.wide.u32 	%rd9, %r1, 24;
	add.s64 	%rd10, %rd8, %rd9;
	mul.wide.u32 	%rd11, %r2, 4;
	add.s64 	%rd12, %rd10, %rd11;
	ld.global.f32 	%f1, [%rd12];
	ld.global.f32 	%f2, [%rd5];
	add.f32 	%f3, %f1, %f2;
	add.s64 	%rd13, %rd4, %rd7;
	add.s64 	%rd14, %rd13, %rd9;
	add.s64 	%rd15, %rd14, %rd11;
	st.global.f32 	[%rd15], %f3;
	ret;

}
	// .globl	_Z10ss_sigmoidPA6_A6_fS1_
.visible .entry _Z10ss_sigmoidPA6_A6_fS1_(
	.param .u64 .ptr .align 1 _Z10ss_sigmoidPA6_A6_fS1__param_0,
	.param .u64 .ptr .align 1 _Z10ss_sigmoidPA6_A6_fS1__param_1
)
{
	.reg .b32 	%r<6>;
	.reg .b32 	%f<15>;
	.reg .b64 	%rd<14>;

	ld.param.u64 	%rd1, [_Z10ss_sigmoidPA6_A6_fS1__param_0];
	ld.param.u64 	%rd2, [_Z10ss_sigmoidPA6_A6_fS1__param_1];
	cvta.to.global.u64 	%rd3, %rd2;
	cvta.to.global.u64 	%rd4, %rd1;
	mov.u32 	%r1, %tid.x;
	mov.u32 	%r2, %tid.y;
	mov.u32 	%r3, %ctaid.x;
	mul.wide.u32 	%rd5, %r3, 144;
	add.s64 	%rd6, %rd4, %rd5;
	mul.wide.u32 	%rd7, %r1, 24;
	add.s64 	%rd8, %rd6, %rd7;
	mul.wide.u32 	%rd9, %r2, 4;
	add.s64 	%rd10, %rd8, %rd9;
	ld.global.f32 	%f1, [%rd10];
	fma.rn.f32 	%f2, %f1, 0fBBBB989D, 0f3F000000;
	cvt.sat.f32.f32 	%f3, %f2;
	mov.f32 	%f4, 0f4B400001;
	mov.f32 	%f5, 0f437C0000;
	fma.rm.f32 	%f6, %f3, %f5, %f4;
	add.f32 	%f7, %f6, 0fCB40007F;
	neg.f32 	%f8, %f7;
	fma.rn.f32 	%f9, %f1, 0fBFB8AA3B, %f8;
	fma.rn.f32 	%f10, %f1, 0fB2A57060, %f9;
	mov.b32 	%r4, %f6;
	shl.b32 	%r5, %r4, 23;
	mov.b32 	%f11, %r5;
	ex2.approx.ftz.f32 	%f12, %f10;
	fma.rn.f32 	%f13, %f12, %f11, 0f3F800000;
	rcp.rn.f32 	%f14, %f13;
	add.s64 	%rd11, %rd3, %rd5;
	add.s64 	%rd12, %rd11, %rd7;
	add.s64 	%rd13, %rd12, %rd9;
	st.global.f32 	[%rd13], %f14;
	ret;

}
	// .globl	_Z9fc_linearPA6_A6_fPA6_S0_Pf
.visible .entry _Z9fc_linearPA6_A6_fPA6_S0_Pf(
	.param .u64 .ptr .align 1 _Z9fc_linearPA6_A6_fPA6_S0_Pf_param_0,
	.param .u64 .ptr .align 1 _Z9fc_linearPA6_A6_fPA6_S0_Pf_param_1,
	.param .u64 .ptr .align 1 _Z9fc_linearPA6_A6_fPA6_S0_Pf_param_2
)
{
	.reg .pred 	%p<4>;
	.reg .b32 	%r<20>;
	.reg .b32 	%f<35>;
	.reg .b64 	%rd<20>;
	// demoted variable
	.shared .align 4 .b8 _ZZ9fc_linearPA6_A6_fPA6_S0_PfE4temp[432];
	// demoted variable
	.shared .align 4 .b8 _ZZ9fc_linearPA6_A6_fPA6_S0_PfE9temp_sums[72];
	// demoted variable
	.shared .align 4 .b8 _ZZ9fc_linearPA6_A6_fPA6_S0_PfE8pre_sums[12];
	ld.param.u64 	%rd2, [_Z9fc_linearPA6_A6_fPA6_S0_Pf_param_0];
	ld.param.u64 	%rd3, [_Z9fc_linearPA6_A6_fPA6_S0_Pf_param_1];
	ld.param.u64 	%rd1, [_Z9fc_linearPA6_A6_fPA6_S0_Pf_param_2];
	cvta.to.global.u64 	%rd4, %rd3;
	cvta.to.global.u64 	%rd5, %rd2;
	mov.u32 	%r1, %ctaid.x;
	mov.u32 	%r6, %ctaid.y;
	mov.u32 	%r7, %ntid.x;
	mov.u32 	%r2, %tid.x;
	mad.lo.s32 	%r8, %r6, %r7, %r2;
	mov.u32 	%r3, %tid.y;
	mov.u32 	%r9, %tid.z;
	mul.wide.u32 	%rd6, %r8, 144;
	add.s64 	%rd7, %rd5, %rd6;
	mul.wide.u32 	%rd8, %r3, 24;
	add.s64 	%rd9, %rd7, %rd8;
	mul.wide.u32 	%rd10, %r9, 4;
	add.s64 	%rd11, %rd9, %rd10;
	ld.global.f32 	%f1, [%rd11];
	mul.wide.u32 	%rd12, %r1, 864;
	add.s64 	%rd13, %rd4, %rd12;
	add.s64 	%rd14, %rd13, %rd6;
	add.s64 	%rd15, %rd14, %rd8;
	add.s64 	%rd16, %rd15, %rd10;
	ld.global.f32 	%f2, [%rd16];
	mul.f32 	%f3, %f1, %f2;
	mov.u32 	%r10, _ZZ9fc_linearPA6_A6_fPA6_S0_PfE4temp;
	mad.lo.s32 	%r11, %r2, 144, %r10;
	mad.lo.s32 	%r4, %r3, 24, %r11;
	shl.b32 	%r12, %r9, 2;
	add.s32 	%r13, %r4, %r12;
	st.shared.f32 	[%r13], %f3;
	bar.sync 	0;
	setp.ne.s32 	%p1, %r9, 0;
	@%p1 bra 	$L__BB8_4;
	ld.shared.f32 	%f4, [%r4];
	add.f32 	%f5, %f4, 0f00000000;
	ld.shared.f32 	%f6, [%r4+4];
	add.f32 	%f7, %f5, %f6;
	ld.shared.f32 	%f8, [%r4+8];
	add.f32 	%f9, %f7, %f8;
	ld.shared.f32 	%f10, [%r4+12];
	add.f32 	%f11, %f9, %f10;
	ld.shared.f32 	%f12, [%r4+16];
	add.f32 	%f13, %f11, %f12;
	ld.shared.f32 	%f14, [%r4+20];
	add.f32 	%f15, %f13, %f14;
	mov.u32 	%r14, _ZZ9fc_linearPA6_A6_fPA6_S0_PfE9temp_sums;
	mad.lo.s32 	%r5, %r2, 24, %r14;
	shl.b32 	%r15, %r3, 2;
	add.s32 	%r16, %r5, %r15;
	st.shared.f32 	[%r16], %f15;
	setp.ne.s32 	%p2, %r3, 0;
	@%p2 bra 	$L__BB8_4;
	ld.shared.f32 	%f16, [%r5];
	add.f32 	%f17, %f16, 0f00000000;
	ld.shared.f32 	%f18, [%r5+4];
	add.f32 	%f19, %f17, %f18;
	ld.shared.f32 	%f20, [%r5+8];
	add.f32 	%f21, %f19, %f20;
	ld.shared.f32 	%f22, [%r5+12];
	add.f32 	%f23, %f21, %f22;
	ld.shared.f32 	%f24, [%r5+16];
	add.f32 	%f25, %f23, %f24;
	ld.shared.f32 	%f26, [%r5+20];
	add.f32 	%f27, %f25, %f26;
	shl.b32 	%r17, %r2, 2;
	mov.u32 	%r18, _ZZ9fc_linearPA6_A6_fPA6_S0_PfE8pre_sums;
	add.s32 	%r19, %r18, %r17;
	st.shared.f32 	[%r19], %f27;
	setp.ne.s32 	%p3, %r2, 0;
	@%p3 bra 	$L__BB8_4;
	ld.shared.f32 	%f28, [_ZZ9fc_linearPA6_A6_fPA6_S0_PfE8pre_sums];
	add.f32 	%f29, %f28, 0f00000000;
	ld.shared.f32 	%f30, [_ZZ9fc_linearPA6_A6_fPA6_S0_PfE8pre_sums+4];
	add.f32 	%f31, %f29, %f30;
	ld.shared.f32 	%f32, [_ZZ9fc_linearPA6_A6_fPA6_S0_PfE8pre_sums+8];
	add.f32 	%f33, %f31, %f32;
	cvta.to.global.u64 	%rd17, %rd1;
	mul.wide.u32 	%rd18, %r1, 4;
	add.s64 	%rd19, %rd17, %rd18;
	atom.global.add.f32 	%f34, [%rd19], %f33;
$L__BB8_4:
	ret;

}
	// .globl	_Z10fc_biasingPfS_S_
.visible .entry _Z10fc_biasingPfS_S_(
	.param .u64 .ptr .align 1 _Z10fc_biasingPfS_S__param_0,
	.param .u64 .ptr .align 1 _Z10fc_biasingPfS_S__param_1,
	.param .u64 .ptr .align 1 _Z10fc_biasingPfS_S__param_2
)
{
	.reg .b32 	%r<2>;
	.reg .b32 	%f<4>;
	.reg .b64 	%rd<11>;

	ld.param.u64 	%rd1, [_Z10fc_biasingPfS_S__param_0];
	ld.param.u64 	%rd2, [_Z10fc_biasingPfS_S__param_1];
	ld.param.u64 	%rd3, [_Z10fc_biasingPfS_S__param_2];
	cvta.to.global.u64 	%rd4, %rd3;
	cvta.to.global.u64 	%rd5, %rd2;
	cvta.to.global.u64 	%rd6, %rd1;
	mov.u32 	%r1, %tid.x;
	mul.wide.u32 	%rd7, %r1, 4;
	add.s64 	%rd8, %rd6, %rd7;
	ld.global.f32 	%f1, [%rd8];
	add.s64 	%rd9, %rd5, %rd7;
	ld.global.f32 	%f2, [%rd9];
	add.f32 	%f3, %f1, %f2;
	add.s64 	%rd10, %rd4, %rd7;
	st.global.f32 	[%rd10], %f3;
	ret;

}
	// .globl	_Z10fc_sigmoidPfS_
.visible .entry _Z10fc_sigmoidPfS_(
	.param .u64 .ptr .align 1 _Z10fc_sigmoidPfS__param_0,
	.param .u64 .ptr .align 1 _Z10fc_sigmoidPfS__param_1
)
{
	.reg .b32 	%r<4>;
	.reg .b32 	%f<15>;
	.reg .b64 	%rd<8>;

	ld.param.u64 	%rd1, [_Z10fc_sigmoidPfS__param_0];
	ld.param.u64 	%rd2, [_Z10fc_sigmoidPfS__param_1];
	cvta.to.global.u64 	%rd3, %rd2;
	cvta.to.global.u64 	%rd4, %rd1;
	mov.u32 	%r1, %tid.x;
	mul.wide.u32 	%rd5, %r1, 4;
	add.s64 	%rd6, %rd4, %rd5;
	ld.global.f32 	%f1, [%rd6];
	fma.rn.f32 	%f2, %f1, 0fBBBB989D, 0f3F000000;
	cvt.sat.f32.f32 	%f3, %f2;
	mov.f32 	%f4, 0f4B400001;
	mov.f32 	%f5, 0f437C0000;
	fma.rm.f32 	%f6, %f3, %f5, %f4;
	add.f32 	%f7, %f6, 0fCB40007F;
	neg.f32 	%f8, %f7;
	fma.rn.f32 	%f9, %f1, 0fBFB8AA3B, %f8;
	fma.rn.f32 	%f10, %f1, 0fB2A57060, %f9;
	mov.b32 	%r2, %f6;
	shl.b32 	%r3, %r2, 23;
	mov.b32 	%f11, %r3;
	ex2.approx.ftz.f32 	%f12, %f10;
	fma.rn.f32 	%f13, %f12, %f11, 0f3F800000;
	rcp.rn.f32 	%f14, %f13;
	add.s64 	%rd7, %rd3, %rd5;
	st.global.f32 	[%rd7], %f14;
	ret;

}


// ===== COMPILED SASS (sm_100) =====

	.target	sm_100

	.elftype	@"ET_EXEC"


//--------------------- .note.nv.tkinfo           --------------------------
	.section	.note.nv.tkinfo,"",@"SHT_NOTE"
	.sectionflags	@"SHF_NOTE_NV_TKINFO"
	.tkinfo
        /*0018*/ 	.word	0x00000002
        /*0030*/ 	.string	""
        /*0030*/ 	.string	"ptxas"
        /*0030*/ 	.string	"Cuda compilation tools, release 13.0, V13.0.88"
        /*0030*/ 	.string	"Build cuda_13.0.r13.0/compiler.36424714_0"
        /*0030*/ 	.string	"-arch sm_100 -m 64 "



//--------------------- .note.nv.cuinfo           --------------------------
	.section	.note.nv.cuinfo,"",@"SHT_NOTE"
	.sectionflags	@"SHF_NOTE_NV_CUINFO"
        /*0018*/ 	.short	0x0002
        /*001a*/ 	.short	0x0064
        /*001c*/ 	.short	0x0082
	.zero		2


//--------------------- .nv.info                  --------------------------
	.section	.nv.info,"",@"SHT_CUDA_INFO"
	.align	4


	//----- nvinfo : EIATTR_REGCOUNT
	.align		4
        /*0000*/ 	.byte	0x04, 0x2f
        /*0002*/ 	.short	(.L_1 - .L_0)
	.align		4
.L_0:
        /*0004*/ 	.word	index@(_Z7fillArrPA28_hPA28_d)
        /*0008*/ 	.word	0x00000018


	//----- nvinfo : EIATTR_FRAME_SIZE
	.align		4
.L_1:
        /*000c*/ 	.byte	0x04, 0x11
        /*000e*/ 	.short	(.L_3 - .L_2)
	.align		4
.L_2:
        /*0010*/ 	.word	index@($__internal_3_$__cuda_sm20_div_rn_f64_full)
        /*0014*/ 	.word	0x00000000


	//----- nvinfo : EIATTR_FRAME_SIZE
	.align		4
.L_3:
        /*0018*/ 	.byte	0x04, 0x11
        /*001a*/ 	.short	(.L_5 - .L_4)
	.align		4
.L_4:
        /*001c*/ 	.word	index@(_Z7fillArrPA28_hPA28_d)
        /*0020*/ 	.word	0x00000000


	//----- nvinfo : EIATTR_REGCOUNT
	.align		4
.L_5:
        /*0024*/ 	.byte	0x04, 0x2f
        /*0026*/ 	.short	(.L_7 - .L_6)
	.align		4
.L_6:
        /*0028*/ 	.word	index@(_Z7showArrPA28_dPA28_i)
        /*002c*/ 	.word	0x0000000e


	//----- nvinfo : EIATTR_FRAME_SIZE
	.align		4
.L_7:
        /*0030*/ 	.byte	0x04, 0x11
        /*0032*/ 	.short	(.L_9 - .L_8)
	.align		4
.L_8:
        /*0034*/ 	.word	index@(_Z7showArrPA28_dPA28_i)
        /*0038*/ 	.word	0x00000000


	//----- nvinfo : EIATTR_REGCOUNT
	.align		4
.L_9:
        /*003c*/ 	.byte	0x04, 0x2f
        /*003e*/ 	.short	(.L_11 - .L_10)
	.align		4
.L_10:
        /*0040*/ 	.word	index@(_Z14conv_filteringPA28_fPA5_A5_fPA24_A24_f)
        /*0044*/ 	.word	0x00000014


	//----- nvinfo : EIATTR_FRAME_SIZE
	.align		4
.L_11:
        /*0048*/ 	.byte	0x04, 0x11
        /*004a*/ 	.short	(.L_13 - .L_12)
	.align		4
.L_12:
        /*004c*/ 	.word	index@(_Z14conv_filteringPA28_fPA5_A5_fPA24_A24_f)
        /*0050*/ 	.word	0x00000000


	//----- nvinfo : EIATTR_REGCOUNT
	.align		4
.L_13:
        /*0054*/ 	.byte	0x04, 0x2f
        /*0056*/ 	.short	(.L_15 - .L_14)
	.align		4
.L_14:
        /*0058*/ 	.word	index@(_Z12conv_biasingPA24_A24_fPfS1_)
        /*005c*/ 	.word	0x00000010


	//----- nvinfo : EIATTR_FRAME_SIZE
	.align		4
.L_15:
        /*0060*/ 	.byte	0x04, 0x11
        /*0062*/ 	.short	(.L_17 - .L_16)
	.align		4
.L_16:
        /*0064*/ 	.word	index@(_Z12conv_biasingPA24_A24_fPfS1_)
        /*0068*/ 	.word	0x00000000


	//----- nvinfo : EIATTR_REGCOUNT
	.align		4
.L_17:
        /*006c*/ 	.byte	0x04, 0x2f
        /*006e*/ 	.short	(.L_19 - .L_18)
	.align		4
.L_18:
        /*0070*/ 	.word	index@(_Z12conv_sigmoidPA24_A24_fS1_)
        /*0074*/ 	.word	0x00000010


	//----- nvinfo : EIATTR_FRAME_SIZE
	.align		4
.L_19:
        /*0078*/ 	.byte	0x04, 0x11
        /*007a*/ 	.short	(.L_21 - .L_20)
	.align		4
.L_20:
        /*007c*/ 	.word	index@($__internal_2_$__cuda_sm20_rcp_rn_f32_slowpath)
        /*0080*/ 	.word	0x00000000


	//----- nvinfo : EIATTR_FRAME_SIZE
	.align		4
.L_21:
        /*0084*/ 	.byte	0x04, 0x11
        /*0086*/ 	.short	(.L_23 - .L_22)
	.align		4
.L_22:
        /*0088*/ 	.word	index@(_Z12conv_sigmoidPA24_A24_fS1_)
        /*008c*/ 	.word	0x00000000


	//----- nvinfo : EIATTR_REGCOUNT
	.align		4
.L_23:
        /*0090*/ 	.byte	0x04, 0x2f
        /*0092*/ 	.short	(.L_25 - .L_24)
	.align		4
.L_24:
        /*0094*/ 	.word	index@(_Z12ss_filteringPA24_A24_fPA4_fPA6_A6_f)
        /*0098*/ 	.word	0x00000017


	//----- nvinfo : EIATTR_FRAME_SIZE
	.align		4
.L_25:
        /*009c*/ 	.byte	0x04, 0x11
        /*009e*/ 	.short	(.L_27 - .L_26)
	.align		4
.L_26:
        /*00a0*/ 	.word	index@(_Z12ss_filteringPA24_A24_fPA4_fPA6_A6_f)
        /*00a4*/ 	.word	0x00000000


	//----- nvinfo : EIATTR_REGCOUNT
	.align		4
.L_27:
        /*00a8*/ 	.byte	0x04, 0x2f
        /*00aa*/ 	.short	(.L_29 - .L_28)
	.align		4
.L_28:
        /*00ac*/ 	.word	index@(_Z10ss_biasingPA6_A6_fPfS1_)
        /*00b0*/ 	.word	0x00000010


	//----- nvinfo : EIATTR_FRAME_SIZE
	.align		4
.L_29:
        /*00b4*/ 	.byte	0x04, 0x11
        /*00b6*/ 	.short	(.L_31 - .L_30)
	.align		4
.L_30:
        /*00b8*/ 	.word	index@(_Z10ss_biasingPA6_A6_fPfS1_)
        /*00bc*/ 	.word	0x00000000


	//----- nvinfo : EIATTR_REGCOUNT
	.align		4
.L_31:
        /*00c0*/ 	.byte	0x04, 0x2f
        /*00c2*/ 	.short	(.L_33 - .L_32)
	.align		4
.L_32:
        /*00c4*/ 	.word	index@(_Z10ss_sigmoidPA6_A6_fS1_)
        /*00c8*/ 	.word	0x00000010


	//----- nvinfo : EIATTR_FRAME_SIZE
	.align		4
.L_33:
        /*00cc*/ 	.byte	0x04, 0x11
        /*00ce*/ 	.short	(.L_35 - .L_34)
	.align		4
.L_34:
        /*00d0*/ 	.word	index@($__internal_1_$__cuda_sm20_rcp_rn_f32_slowpath)
        /*00d4*/ 	.word	0x00000000


	//----- nvinfo : EIATTR_FRAME_SIZE
	.align		4
.L_35:
        /*00d8*/ 	.byte	0x04, 0x11
        /*00da*/ 	.short	(.L_37 - .L_36)
	.align		4
.L_36:
        /*00dc*/ 	.word	index@(_Z10ss_sigmoidPA6_A6_fS1_)
        /*00e0*/ 	.word	0x00000000


	//----- nvinfo : EIATTR_REGCOUNT
	.align		4
.L_37:
        /*00e4*/ 	.byte	0x04, 0x2f
        /*00e6*/ 	.short	(.L_39 - .L_38)
	.align		4
.L_38:
        /*00e8*/ 	.word	index@(_Z9fc_linearPA6_A6_fPA6_S0_Pf)
        /*00ec*/ 	.word	0x00000012


	//----- nvinfo : EIATTR_FRAME_SIZE
	.align		4
.L_39:
        /*00f0*/ 	.byte	0x04, 0x11
        /*00f2*/ 	.short	(.L_41 - .L_40)
	.align		4
.L_40:
        /*00f4*/ 	.word	index@(_Z9fc_linearPA6_A6_fPA6_S0_Pf)
        /*00f8*/ 	.word	0x00000000


	//----- nvinfo : EIATTR_REGCOUNT
	.align		4
.L_41:
        /*00fc*/ 	.byte	0x04, 0x2f
        /*00fe*/ 	.short	(.L_43 - .L_42)
	.align		4
.L_42:
        /*0100*/ 	.word	index@(_Z10fc_biasingPfS_S_)
        /*0104*/ 	.word	0x0000000c


	//----- nvinfo : EIATTR_FRAME_SIZE
	.align		4
.L_43:
        /*0108*/ 	.byte	0x04, 0x11
        /*010a*/ 	.short	(.L_45 - .L_44)
	.align		4
.L_44:
        /*010c*/ 	.word	index@(_Z10fc_biasingPfS_S_)
        /*0110*/ 	.word	0x00000000


	//----- nvinfo : EIATTR_REGCOUNT
	.align		4
.L_45:
        /*0114*/ 	.byte	0x04, 0x2f
        /*0116*/ 	.short	(.L_47 - .L_46)
	.align		4
.L_46:
        /*0118*/ 	.word	index@(_Z10fc_sigmoidPfS_)
        /*011c*/ 	.word	0x0000000e


	//----- nvinfo : EIATTR_FRAME_SIZE
	.align		4
.L_47:
        /*0120*/ 	.byte	0x04, 0x11
        /*0122*/ 	.short	(.L_49 - .L_48)
	.align		4
.L_48:
        /*0124*/ 	.word	index@($__internal_0_$__cuda_sm20_rcp_rn_f32_slowpath)
        /*0128*/ 	.word	0x00000000


	//----- nvinfo : EIATTR_FRAME_SIZE
	.align		4
.L_49:
        /*012c*/ 	.byte	0x04, 0x11
        /*012e*/ 	.short	(.L_51 - .L_50)
	.align		4
.L_50:
        /*0130*/ 	.word	index@(_Z10fc_sigmoidPfS_)
        /*0134*/ 	.word	0x00000000


	//----- nvinfo : EIATTR_MIN_STACK_SIZE
	.align		4
.L_51:
        /*0138*/ 	.byte	0x04, 0x12
        /*013a*/ 	.short	(.L_53 - .L_52)
	.align		4
.L_52:
        /*013c*/ 	.word	index@(_Z10fc_sigmoidPfS_)
        /*0140*/ 	.word	0x00000000


	//----- nvinfo : EIATTR_MIN_STACK_SIZE
	.align		4
.L_53:
        /*0144*/ 	.byte	0x04, 0x12
        /*0146*/ 	.short	(.L_55 - .L_54)
	.align		4
.L_54:
        /*0148*/ 	.word	index@(_Z10fc_biasingPfS_S_)
        /*014c*/ 	.word	0x00000000


	//----- nvinfo : EIATTR_MIN_STACK_SIZE
	.align		4
.L_55:
        /*0150*/ 	.byte	0x04, 0x12
        /*0152*/ 	.short	(.L_57 - .L_56)
	.align		4
.L_56:
        /*0154*/ 	.word	index@(_Z9fc_linearPA6_A6_fPA6_S0_Pf)
        /*0158*/ 	.word	0x00000000


	//----- nvinfo : EIATTR_MIN_STACK_SIZE
	.align		4
.L_57:
        /*015c*/ 	.byte	0x04, 0x12
        /*015e*/ 	.short	(.L_59 - .L_58)
	.align		4
.L_58:
        /*0160*/ 	.word	index@(_Z10ss_sigmoidPA6_A6_fS1_)
        /*0164*/ 	.word	0x00000000


	//----- nvinfo : EIATTR_MIN_STACK_SIZE
	.align		4
.L_59:
        /*0168*/ 	.byte	0x04, 0x12
        /*016a*/ 	.short	(.L_61 - .L_60)
	.align		4
.L_60:
        /*016c*/ 	.word	index@(_Z10ss_biasingPA6_A6_fPfS1_)
        /*0170*/ 	.word	0x00000000


	//----- nvinfo : EIATTR_MIN_STACK_SIZE
	.align		4
.L_61:
        /*0174*/ 	.byte	0x04, 0x12
        /*0176*/ 	.short	(.L_63 - .L_62)
	.align		4
.L_62:
        /*0178*/ 	.word	index@(_Z12ss_filteringPA24_A24_fPA4_fPA6_A6_f)
        /*017c*/ 	.word	0x00000000


	//----- nvinfo : EIATTR_MIN_STACK_SIZE
	.align		4
.L_63:
        /*0180*/ 	.byte	0x04, 0x12
        /*0182*/ 	.short	(.L_65 - .L_64)
	.align		4
.L_64:
        /*0184*/ 	.word	index@(_Z12conv_sigmoidPA24_A24_fS1_)
        /*0188*/ 	.word	0x00000000


	//----- nvinfo : EIATTR_MIN_STACK_SIZE
	.align		4
.L_65:
        /*018c*/ 	.byte	0x04, 0x12
        /*018e*/ 	.short	(.L_67 - .L_66)
	.align		4
.L_66:
        /*0190*/ 	.word	index@(_Z12conv_biasingPA24_A24_fPfS1_)
        /*0194*/ 	.word	0x00000000


	//----- nvinfo : EIATTR_MIN_STACK_SIZE
	.align		4
.L_67:
        /*0198*/ 	.byte	0x04, 0x12
        /*019a*/ 	.short	(.L_69 - .L_68)
	.align		4
.L_68:
        /*019c*/ 	.word	index@(_Z14conv_filteringPA28_fPA5_A5_fPA24_A24_f)
        /*01a0*/ 	.word	0x00000000


	//----- nvinfo : EIATTR_MIN_STACK_SIZE
	.align		4
.L_69:
        /*01a4*/ 	.byte	0x04, 0x12
        /*01a6*/ 	.short	(.L_71 - .L_70)
	.align		4
.L_70:
        /*01a8*/ 	.word	index@(_Z7showArrPA28_dPA28_i)
        /*01ac*/ 	.word	0x00000000


	//----- nvinfo : EIATTR_MIN_STACK_SIZE
	.align		4
.L_71:
        /*01b0*/ 	.byte	0x04, 0x12
        /*01b2*/ 	.short	(.L_73 - .L_72)
	.align		4
.L_72:
        /*01b4*/ 	.word	index@(_Z7fillArrPA28_hPA28_d)
        /*01b8*/ 	.word	0x00000000
.L_73:


//--------------------- .nv.compat                --------------------------
	.section	.nv.compat,"",@"SHT_CUDA_COMPAT_INFO"
	.align	4
        /*0000*/ 	.byte	0x02, 0x09, 0x00, 0x00, 0x02, 0x02, 0x01, 0x00, 0x02, 0x05, 0x05, 0x00, 0x03, 0x07, 0x01, 0x01
        /*0010*/ 	.byte	0x02, 0x03, 0x00, 0x00, 0x02, 0x06, 0x01, 0x00, 0x04, 0x0b, 0x08, 0x00, 0x01, 0x00, 0x00, 0x00
        /*0020*/ 	.byte	0x00, 0x00, 0x00, 0x00


//--------------------- .nv.info._Z10fc_sigmoidPfS_ --------------------------
	.section	.nv.info._Z10fc_sigmoidPfS_,"",@"SHT_CUDA_INFO"
	.sectionflags	@""
	.align	4


	//----- nvinfo : EIATTR_CUDA_API_VERSION
	.align		4
        /*0000*/ 	.byte	0x04, 0x37
        /*0002*/ 	.short	(.L_75 - .L_74)
.L_74:
        /*0004*/ 	.word	0x00000082


	//----- nvinfo : EIATTR_KPARAM_INFO
	.align		4
.L_75:
        /*0008*/ 	.byte	0x04, 0x17
        /*000a*/ 	.short	(.L_77 - .L_76)
.L_76:
        /*000c*/ 	.word	0x00000000
        /*0010*/ 	.short	0x0001
        /*0012*/ 	.short	0x0008
        /*0014*/ 	.byte	0x00, 0xf5, 0x21, 0x00


	//----- nvinfo : EIATTR_KPARAM_INFO
	.align		4
.L_77:
        /*0018*/ 	.byte	0x04, 0x17
        /*001a*/ 	.short	(.L_79 - .L_78)
.L_78:
        /*001c*/ 	.word	0x00000000
        /*0020*/ 	.short	0x0000
        /*0022*/ 	.short	0x0000
        /*0024*/ 	.byte	0x00, 0xf5, 0x21, 0x00


	//----- nvinfo : EIATTR_SPARSE_MMA_MASK
	.align		4
.L_79:
        /*0028*/ 	.byte	0x03, 0x50
        /*002a*/ 	.short	0x0000


	//----- nvinfo : EIATTR_MAXREG_COUNT
	.align		4
        /*002c*/ 	.byte	0x03, 0x1b
        /*002e*/ 	.short	0x00ff


	//----- nvinfo : EIATTR_MERCURY_ISA_VERSION
	.align		4
        /*0030*/ 	.byte	0x03, 0x5f
        /*0032*/ 	.short	0x0101


	//----- nvinfo : EIATTR_VRC_CTA_INIT_COUNT
	.align		4
        /*0034*/ 	.byte	0x02, 0x4a
	.zero		1
	.zero		1


	//----- nvinfo : EIATTR_EXIT_INSTR_OFFSETS
	.align		4
        /*0038*/ 	.byte	0x04, 0x1c
        /*003a*/ 	.short	(.L_81 - .L_80)


	//   ....[0]....
.L_80:
        /*003c*/ 	.word	0x00000200


	//----- nvinfo : EIATTR_CRS_STACK_SIZE
	.align		4
.L_81:
        /*0040*/ 	.byte	0x04, 0x1e
        /*0042*/ 	.short	(.L_83 - .L_82)
.L_82:
        /*0044*/ 	.word	0x00000000


	//----- nvinfo : EIATTR_CBANK_PARAM_SIZE
	.align		4
.L_83:
        /*0048*/ 	.byte	0x03, 0x19
        /*004a*/ 	.short	0x0010


	//----- nvinfo : EIATTR_PARAM_CBANK
	.align		4
        /*004c*/ 	.byte	0x04, 0x0a
        /*004e*/ 	.short	(.L_85 - .L_84)
	.align		4
.L_84:
        /*0050*/ 	.word	index@(.nv.constant0._Z10fc_sigmoidPfS_)
        /*0054*/ 	.short	0x0380
        /*0056*/ 	.short	0x0010


	//----- nvinfo : EIATTR_SW_WAR
	.align		4
.L_85:
        /*0058*/ 	.byte	0x04, 0x36
        /*005a*/ 	.short	(.L_87 - .L_86)
.L_86:
        /*005c*/ 	.word	0x00000008
.L_87:


//--------------------- .nv.info._Z10fc_biasingPfS_S_ --------------------------
	.section	.nv.info._Z10fc_biasingPfS_S_,"",@"SHT_CUDA_INFO"
	.sectionflags	@""
	.align	4


	//----- nvinfo : EIATTR_CUDA_API_VERSION
	.align		4
        /*0000*/ 	.byte	0x04, 0x37
        /*0002*/ 	.short	(.L_89 - .L_88)
.L_88:
        /*0004*/ 	.word	0x00000082


	//----- nvinfo : EIATTR_KPARAM_INFO
	.align		4
.L_89:
        /*0008*/ 	.byte	0x04, 0x17
        /*000a*/ 	.short	(.L_91 - .L_90)
.L_90:
        /*000c*/ 	.word	0x00000000
        /*0010*/ 	.short	0x0002
        /*0012*/ 	.short	0x0010
        /*0014*/ 	.byte	0x00, 0xf5, 0x21, 0x00


	//----- nvinfo : EIATTR_KPARAM_INFO
	.align		4
.L_91:
        /*0018*/ 	.byte	0x04, 0x17
        /*001a*/ 	.short	(.L_93 - .L_92)
.L_92:
        /*001c*/ 	.word	0x00000000
        /*0020*/ 	.short	0x0001
        /*0022*/ 	.short	0x0008
        /*0024*/ 	.byte	0x00, 0xf5, 0x21, 0x00


	//----- nvinfo : EIATTR_KPARAM_INFO
	.align		4
.L_93:
        /*0028*/ 	.byte	0x04, 0x17
        /*002a*/ 	.short	(.L_95 - .L_94)
.L_94:
        /*002c*/ 	.word	0x00000000
        /*0030*/ 	.short	0x0000
        /*0032*/ 	.short	0x0000
        /*0034*/ 	.byte	0x00, 0xf5, 0x21, 0x00


	//----- nvinfo : EIATTR_SPARSE_MMA_MASK
	.align		4
.L_95:
        /*0038*/ 	.byte	0x03, 0x50
        /*003a*/ 	.short	0x0000


	//----- nvinfo : EIATTR_MAXREG_COUNT
	.align		4
        /*003c*/ 	.byte	0x03, 0x1b
        /*003e*/ 	.short	0x00ff


	//----- nvinfo : EIATTR_MERCURY_ISA_VERSION
	.align		4
        /*0040*/ 	.byte	0x03, 0x5f
        /*0042*/ 	.short	0x0101


	//----- nvinfo : EIATTR_VRC_CTA_INIT_COUNT
	.align		4
        /*0044*/ 	.byte	0x02, 0x4a
	.zero		1
	.zero		1


	//----- nvinfo : EIATTR_EXIT_INSTR_OFFSETS
	.align		4
        /*0048*/ 	.byte	0x04, 0x1c
        /*004a*/ 	.short	(.L_97 - .L_96)


	//   ....[0]....
.L_96:
        /*004c*/ 	.word	0x000000d0


	//----- nvinfo : EIATTR_CBANK_PARAM_SIZE
	.align		4
.L_97:
        /*0050*/ 	.byte	0x03, 0x19
        /*0052*/ 	.short	0x0018


	//----- nvinfo : EIATTR_PARAM_CBANK
	.align		4
        /*0054*/ 	.byte	0x04, 0x0a
        /*0056*/ 	.short	(.L_99 - .L_98)
	.align		4
.L_98:
        /*0058*/ 	.word	index@(.nv.constant0._Z10fc_biasingPfS_S_)
        /*005c*/ 	.short	0x0380
        /*005e*/ 	.short	0x0018


	//----- nvinfo : EIATTR_SW_WAR
	.align		4
.L_99:
        /*0060*/ 	.byte	0x04, 0x36
        /*0062*/ 	.short	(.L_101 - .L_100)
.L_100:
        /*0064*/ 	.word	0x00000008
.L_101:


//--------------------- .nv.info._Z9fc_linearPA6_A6_fPA6_S0_Pf --------------------------
	.section	.nv.info._Z9fc_linearPA6_A6_fPA6_S0_Pf,"",@"SHT_CUDA_INFO"
	.sectionflags	@""
	.align	4


	//----- nvinfo : EIATTR_CUDA_API_VERSION
	.align		4
        /*0000*/ 	.byte	0x04, 0x37
        /*0002*/ 	.short	(.L_103 - .L_102)
.L_102:
        /*0004*/ 	.word	0x00000082


	//----- nvinfo : EIATTR_KPARAM_INFO
	.align		4
.L_103:
        /*0008*/ 	.byte	0x04, 0x17
        /*000a*/ 	.short	(.L_105 - .L_104)
.L_104:
        /*000c*/ 	.word	0x00000000
        /*0010*/ 	.short	0x0002
        /*0012*/ 	.short	0x0010
        /*0014*/ 	.byte	0x00, 0xf5, 0x21, 0x00


	//----- nvinfo : EIATTR_KPARAM_INFO
	.align		4
.L_105:
        /*0018*/ 	.byte	0x04, 0x17
        /*001a*/ 	.short	(.L_107 - .L_106)
.L_106:
        /*001c*/ 	.word	0x00000000
        /*0020*/ 	.short	0x0001
        /*0022*/ 	.short	0x0008
        /*0024*/ 	.byte	0x00, 0xf5, 0x21, 0x00


	//----- nvinfo : EIATTR_KPARAM_INFO
	.align		4
.L_107:
        /*0028*/ 	.byte	0x04, 0x17
        /*002a*/ 	.short	(.L_109 - .L_108)
.L_108:
        /*002c*/ 	.word	0x00000000
        /*0030*/ 	.short	0x0000
        /*0032*/ 	.short	0x0000
        /*0034*/ 	.byte	0x00, 0xf5, 0x21, 0x00


	//----- nvinfo : EIATTR_SPARSE_MMA_MASK
	.align		4
.L_109:
        /*0038*/ 	.byte	0x03, 0x50
        /*003a*/ 	.short	0x0000


	//----- nvinfo : EIATTR_MAXREG_COUNT
	.align		4
        /*003c*/ 	.byte	0x03, 0x1b
        /*003e*/ 	.short	0x00ff


	//----- nvinfo : EIATTR_NUM_BARRIERS
	.align		4
        /*0040*/ 	.byte	0x02, 0x4c
        /*0042*/ 	.byte	0x01
	.zero		1


	//----- nvinfo : EIATTR_MERCURY_ISA_VERSION
	.align		4
        /*0044*/ 	.byte	0x03, 0x5f
        /*0046*/ 	.short	0x0101


	//----- nvinfo : EIATTR_VRC_CTA_INIT_COUNT
	.align		4
        /*0048*/ 	.byte	0x02, 0x4a
	.zero		1
	.zero		1


	//----- nvinfo : EIATTR_EXIT_INSTR_OFFSETS
	.align		4
        /*004c*/ 	.byte	0x04, 0x1c
        /*004e*/ 	.short	(.L_111 - .L_110)


	//   ....[0]....
.L_110:
        /*0050*/ 	.word	0x000001e0


	//   ....[1]....
        /*0054*/ 	.word	0x000002e0


	//   ....[2]....
        /*0058*/ 	.word	0x000003d0


	//   ....[3]....
        /*005c*/ 	.word	0x00000460


	//----- nvinfo : EIATTR_CBANK_PARAM_SIZE
	.align		4
.L_111:
        /*0060*/ 	.byte	0x03, 0x19
        /*0062*/ 	.short	0x0018


	//----- nvinfo : EIATTR_PARAM_CBANK
	.align		4
        /*0064*/ 	.byte	0x04, 0x0a
        /*0066*/ 	.short	(.L_113 - .L_112)
	.align		4
.L_112:
        /*0068*/ 	.word	index@(.nv.constant0._Z9fc_linearPA6_A6_fPA6_S0_Pf)
        /*006c*/ 	.short	0x0380
        /*006e*/ 	.short	0x0018


	//----- nvinfo : EIATTR_SW_WAR
	.align		4
.L_113:
        /*0070*/ 	.byte	0x04, 0x36
        /*0072*/ 	.short	(.L_115 - .L_114)
.L_114:
        /*0074*/ 	.word	0x00000008
.L_115:


//--------------------- .nv.info._Z10ss_sigmoidPA6_A6_fS1_ --------------------------
	.section	.nv.info._Z10ss_sigmoidPA6_A6_fS1_,"",@"SHT_CUDA_INFO"
	.sectionflags	@""
	.align	4


	//----- nvinfo : EIATTR_CUDA_API_VERSION
	.align		4
        /*0000*/ 	.byte	0x04, 0x37
        /*0002*/ 	.short	(.L_117 - .L_116)
.L_116:
        /*0004*/ 	.word	0x00000082


	//----- nvinfo : EIATTR_KPARAM_INFO
	.align		4
.L_117:
        /*0008*/ 	.byte	0x04, 0x17
        /*000a*/ 	.short	(.L_119 - .L_118)
.L_118:
        /*000c*/ 	.word	0x00000000
        /*0010*/ 	.short	0x0001
        /*0012*/ 	.short	0x0008
        /*0014*/ 	.byte	0x00, 0xf5, 0x21, 0x00


	//----- nvinfo : EIATTR_KPARAM_INFO
	.align		4
.L_119:
        /*0018*/ 	.byte	0x04, 0x17
        /*001a*/ 	.short	(.L_121 - .L_120)
.L_120:
        /*001c*/ 	.word	0x00000000
        /*0020*/ 	.short	0x0000
        /*0022*/ 	.short	0x0000
        /*0024*/ 	.byte	0x00, 0xf5, 0x21, 0x00


	//----- nvinfo : EIATTR_SPARSE_MMA_MASK
	.align		4
.L_121:
        /*0028*/ 	.byte	0x03, 0x50
        /*002a*/ 	.short	0x0000


	//----- nvinfo : EIATTR_MAXREG_COUNT
	.align		4
        /*002c*/ 	.byte	0x03, 0x1b
        /*002e*/ 	.short	0x00ff


	//----- nvinfo : EIATTR_MERCURY_ISA_VERSION
	.align		4
        /*0030*/ 	.byte	0x03, 0x5f
        /*0032*/ 	.short	0x0101


	//----- nvinfo : EIATTR_VRC_CTA_INIT_COUNT
	.align		4
        /*0034*/ 	.byte	0x02, 0x4a
	.zero		1
	.zero		1


	//----- nvinfo : EIATTR_EXIT_INSTR_OFFSETS
	.align		4
        /*0038*/ 	.byte	0x04, 0x1c
        /*003a*/ 	.short	(.L_123 - .L_122)


	//   ....[0]....
.L_122:
        /*003c*/ 	.word	0x00000260


	//----- nvinfo : EIATTR_CRS_STACK_SIZE
	.align		4
.L_123:
        /*0040*/ 	.byte	0x04, 0x1e
        /*0042*/ 	.short	(.L_125 - .L_124)
.L_124:
        /*0044*/ 	.word	0x00000000


	//----- nvinfo : EIATTR_CBANK_PARAM_SIZE
	.align		4
.L_125:
        /*0048*/ 	.byte	0x03, 0x19
        /*004a*/ 	.short	0x0010


	//----- nvinfo : EIATTR_PARAM_CBANK
	.align		4
        /*004c*/ 	.byte	0x04, 0x0a
        /*004e*/ 	.short	(.L_127 - .L_126)
	.align		4
.L_126:
        /*0050*/ 	.word	index@(.nv.constant0._Z10ss_sigmoidPA6_A6_fS1_)
        /*0054*/ 	.short	0x0380
        /*0056*/ 	.short	0x0010


	//----- nvinfo : EIATTR_SW_WAR
	.align		4
.L_127:
        /*0058*/ 	.byte	0x04, 0x36
        /*005a*/ 	.short	(.L_129 - .L_128)
.L_128:
        /*005c*/ 	.word	0x00000008
.L_129:


//--------------------- .nv.info._Z10ss_biasingPA6_A6_fPfS1_ --------------------------
	.section	.nv.info._Z10ss_biasingPA6_A6_fPfS1_,"",@"SHT_CUDA_INFO"
	.sectionflags	@""
	.align	4


	//----- nvinfo : EIATTR_CUDA_API_VERSION
	.align		4
        /*0000*/ 	.byte	0x04, 0x37
        /*0002*/ 	.short	(.L_131 - .L_130)
.L_130:
        /*0004*/ 	.word	0x00000082


	//----- nvinfo : EIATTR_KPARAM_INFO
	.align		4
.L_131:
        /*0008*/ 	.byte	0x04, 0x17
        /*000a*/ 	.short	(.L_133 - .L_132)
.L_132:
        /*000c*/ 	.word	0x00000000
        /*0010*/ 	.short	0x0002
        /*0012*/ 	.short	0x0010
        /*0014*/ 	.byte	0x00, 0xf5, 0x21, 0x00


	//----- nvinfo : EIATTR_KPARAM_INFO
	.align		4
.L_133:
        /*0018*/ 	.byte	0x04, 0x17
        /*001a*/ 	.short	(.L_135 - .L_134)
.L_134:
        /*001c*/ 	.word	0x00000000
        /*0020*/ 	.short	0x0001
        /*0022*/ 	.short	0x0008
        /*0024*/ 	.byte	0x00, 0xf5, 0x21, 0x00


	//----- nvinfo : EIATTR_KPARAM_INFO
	.align		4
.L_135:
        /*0028*/ 	.byte	0x04, 0x17
        /*002a*/ 	.short	(.L_137 - .L_136)
.L_136:
        /*002c*/ 	.word	0x00000000
        /*0030*/ 	.short	0x0000
        /*0032*/ 	.short	0x0000
        /*0034*/ 	.byte	0x00, 0xf5, 0x21, 0x00


	//----- nvinfo : EIATTR_SPARSE_MMA_MASK
	.align		4
.L_137:
        /*0038*/ 	.byte	0x03, 0x50
        /*003a*/ 	.short	0x0000


	//----- nvinfo : EIATTR_MAXREG_COUNT
	.align		4
        /*003c*/ 	.byte	0x03, 0x1b
        /*003e*/ 	.short	0x00ff


	//----- nvinfo : EIATTR_MERCURY_ISA_VERSION
	.align		4
        /*0040*/ 	.byte	0x03, 0x5f
        /*0042*/ 	.short	0x0101


	//----- nvinfo : EIATTR_VRC_CTA_INIT_COUNT
	.align		4
        /*0044*/ 	.byte	0x02, 0x4a
	.zero		1
	.zero		1


	//----- nvinfo : EIATTR_EXIT_INSTR_OFFSETS
	.align		4
        /*0048*/ 	.byte	0x04, 0x1c
        /*004a*/ 	.short	(.L_139 - .L_138)


	//   ....[0]....
.L_138:
        /*004c*/ 	.word	0x00000120


	//----- nvinfo : EIATTR_CBANK_PARAM_SIZE
	.align		4
.L_139:
        /*0050*/ 	.byte	0x03, 0x19
        /*0052*/ 	.short	0x0018


	//----- nvinfo : EIATTR_PARAM_CBANK
	.align		4
        /*0054*/ 	.byte	0x04, 0x0a
        /*0056*/ 	.short	(.L_141 - .L_140)
	.align		4
.L_140:
        /*0058*/ 	.word	index@(.nv.constant0._Z10ss_biasingPA6_A6_fPfS1_)
        /*005c*/ 	.short	0x0380
        /*005e*/ 	.short	0x0018


	//----- nvinfo : EIATTR_SW_WAR
	.align		4
.L_141:
        /*0060*/ 	.byte	0x04, 0x36
        /*0062*/ 	.short	(.L_143 - .L_142)
.L_142:
        /*0064*/ 	.word	0x00000008
.L_143:


//--------------------- .nv.info._Z12ss_filteringPA24_A24_fPA4_fPA6_A6_f --------------------------
	.section	.nv.info._Z12ss_filteringPA24_A24_fPA4_fPA6_A6_f,"",@"SHT_CUDA_INFO"
	.sectionflags	@""
	.align	4


	//----- nvinfo : EIATTR_CUDA_API_VERSION
	.align		4
        /*0000*/ 	.byte	0x04, 0x37
        /*0002*/ 	.short	(.L_145 - .L_144)
.L_144:
        /*0004*/ 	.word	0x00000082


	//----- nvinfo : EIATTR_KPARAM_INFO
	.align		4
.L_145:
        /*0008*/ 	.byte	0x04, 0x17
        /*000a*/ 	.short	(.L_147 - .L_146)
.L_146:
        /*000c*/ 	.word	0x00000000
        /*0010*/ 	.short	0x0002
        /*0012*/ 	.short	0x0010
        /*0014*/ 	.byte	0x00, 0xf5, 0x21, 0x00


	//----- nvinfo : EIATTR_KPARAM_INFO
	.align		4
.L_147:
        /*0018*/ 	.byte	0x04, 0x17
        /*001a*/ 	.short	(.L_149 - .L_148)
.L_148:
        /*001c*/ 	.word	0x00000000
        /*0020*/ 	.short	0x0001
        /*0022*/ 	.short	0x0008
        /*0024*/ 	.byte	0x00, 0xf5, 0x21, 0x00


	//----- nvinfo : EIATTR_KPARAM_INFO
	.align		4
.L_149:
        /*0028*/ 	.byte	0x04, 0x17
        /*002a*/ 	.short	(.L_151 - .L_150)
.L_150:
        /*002c*/ 	.word	0x00000000
        /*0030*/ 	.short	0x0000
        /*0032*/ 	.short	0x0000
        /*0034*/ 	.byte	0x00, 0xf5, 0x21, 0x00


	//----- nvinfo : EIATTR_SPARSE_MMA_MASK
	.align		4
.L_151:
        /*0038*/ 	.byte	0x03, 0x50
        /*003a*/ 	.short	0x0000


	//----- nvinfo : EIATTR_MAXREG_COUNT
	.align		4
        /*003c*/ 	.byte	0x03, 0x1b
        /*003e*/ 	.short	0x00ff


	//----- nvinfo : EIATTR_NUM_BARRIERS
	.align		4
        /*0040*/ 	.byte	0x02, 0x4c
        /*0042*/ 	.byte	0x01
	.zero		1


	//----- nvinfo : EIATTR_MERCURY_ISA_VERSION
	.align		4
        /*0044*/ 	.byte	0x03, 0x5f
        /*0046*/ 	.short	0x0101


	//----- nvinfo : EIATTR_VRC_CTA_INIT_COUNT
	.align		4
        /*0048*/ 	.byte	0x02, 0x4a
	.zero		1
	.zero		1


	//----- nvinfo : EIATTR_EXIT_INSTR_OFFSETS
	.align		4
        /*004c*/ 	.byte	0x04, 0x1c
        /*004e*/ 	.short	(.L_153 - .L_152)


	//   ....[0]....
.L_152:
        /*0050*/ 	.word	0x000001e0


	//   ....[1]....
        /*0054*/ 	.word	0x00000380


	//----- nvinfo : EIATTR_CBANK_PARAM_SIZE
	.align		4
.L_153:
        /*0058*/ 	.byte	0x03, 0x19
        /*005a*/ 	.short	0x0018


	//----- nvinfo : EIATTR_PARAM_CBANK
	.align		4
        /*005c*/ 	.byte	0x04, 0x0a
        /*005e*/ 	.short	(.L_155 - .L_154)
	.align		4
.L_154:
        /*0060*/ 	.word	index@(.nv.constant0._Z12ss_filteringPA24_A24_fPA4_fPA6_A6_f)
        /*0064*/ 	.short	0x0380
        /*0066*/ 	.short	0x0018


	//----- nvinfo : EIATTR_SW_WAR
	.align		4
.L_155:
        /*0068*/ 	.byte	0x04, 0x36
        /*006a*/ 	.short	(.L_157 - .L_156)
.L_156:
        /*006c*/ 	.word	0x00000008
.L_157:


//--------------------- .nv.info._Z12conv_sigmoidPA24_A24_fS1_ --------------------------
	.section	.nv.info._Z12conv_sigmoidPA24_A24_fS1_,"",@"SHT_CUDA_INFO"
	.sectionflags	@""
	.align	4


	//----- nvinfo : EIATTR_CUDA_API_VERSION
	.align		4
        /*0000*/ 	.byte	0x04, 0x37
        /*0002*/ 	.short	(.L_159 - .L_158)
.L_158:
        /*0004*/ 	.word	0x00000082


	//----- nvinfo : EIATTR_KPARAM_INFO
	.align		4
.L_159:
        /*0008*/ 	.byte	0x04, 0x17
        /*000a*/ 	.short	(.L_161 - .L_160)
.L_160:
        /*000c*/ 	.word	0x00000000
        /*0010*/ 	.short	0x0001
        /*0012*/ 	.short	0x0008
        /*0014*/ 	.byte	0x00, 0xf5, 0x21, 0x00


	//----- nvinfo : EIATTR_KPARAM_INFO
	.align		4
.L_161:
        /*0018*/ 	.byte	0x04, 0x17
        /*001a*/ 	.short	(.L_163 - .L_162)
.L_162:
        /*001c*/ 	.word	0x00000000
        /*0020*/ 	.short	0x0000
        /*0022*/ 	.short	0x0000
        /*0024*/ 	.byte	0x00, 0xf5, 0x21, 0x00


	//----- nvinfo : EIATTR_SPARSE_MMA_MASK
	.align		4
.L_163:
        /*0028*/ 	.byte	0x03, 0x50
        /*002a*/ 	.short	0x0000


	//----- nvinfo : EIATTR_MAXREG_COUNT
	.align		4
        /*002c*/ 	.byte	0x03, 0x1b
        /*002e*/ 	.short	0x00ff


	//----- nvinfo : EIATTR_MERCURY_ISA_VERSION
	.align		4
        /*0030*/ 	.byte	0x03, 0x5f
        /*0032*/ 	.short	0x0101


	//----- nvinfo : EIATTR_VRC_CTA_INIT_COUNT
	.align		4
        /*0034*/ 	.byte	0x02, 0x4a
	.zero		1
	.zero		1


	//----- nvinfo : EIATTR_EXIT_INSTR_OFFSETS
	.align		4
        /*0038*/ 	.byte	0x04, 0x1c
        /*003a*/ 	.short	(.L_165 - .L_164)


	//   ....[0]....
.L_164:
        /*003c*/ 	.word	0x000002c0


	//----- nvinfo : EIATTR_CRS_STACK_SIZE
	.align		4
.L_165:
        /*0040*/ 	.byte	0x04, 0x1e
        /*0042*/ 	.short	(.L_167 - .L_166)
.L_166:
        /*0044*/ 	.word	0x00000000


	//----- nvinfo : EIATTR_CBANK_PARAM_SIZE
	.align		4
.L_167:
        /*0048*/ 	.byte	0x03, 0x19
        /*004a*/ 	.short	0x0010


	//----- nvinfo : EIATTR_PARAM_CBANK
	.align		4
        /*004c*/ 	.byte	0x04, 0x0a
        /*004e*/ 	.short	(.L_169 - .L_168)
	.align		4
.L_168:
        /*0050*/ 	.word	index@(.nv.constant0._Z12conv_sigmoidPA24_A24_fS1_)
        /*0054*/ 	.short	0x0380
        /*0056*/ 	.short	0x0010


	//----- nvinfo : EIATTR_SW_WAR
	.align		4
.L_169:
        /*0058*/ 	.byte	0x04, 0x36
        /*005a*/ 	.short	(.L_171 - .L_170)
.L_170:
        /*005c*/ 	.word	0x00000008
.L_171:


//--------------------- .nv.info._Z12conv_biasingPA24_A24_fPfS1_ --------------------------
	.section	.nv.info._Z12conv_biasingPA24_A24_fPfS1_,"",@"SHT_CUDA_INFO"
	.sectionflags	@""
	.align	4


	//----- nvinfo : EIATTR_CUDA_API_VERSION
	.align		4
        /*0000*/ 	.byte	0x04, 0x37
        /*0002*/ 	.short	(.L_173 - .L_172)
.L_172:
        /*0004*/ 	.word	0x00000082


	//----- nvinfo : EIATTR_KPARAM_INFO
	.align		4
.L_173:
        /*0008*/ 	.byte	0x04, 0x17
        /*000a*/ 	.short	(.L_175 - .L_174)
.L_174:
        /*000c*/ 	.word	0x00000000
        /*0010*/ 	.short	0x0002
        /*0012*/ 	.short	0x0010
        /*0014*/ 	.byte	0x00, 0xf5, 0x21, 0x00


	//----- nvinfo : EIATTR_KPARAM_INFO
	.align		4
.L_175:
        /*0018*/ 	.byte	0x04, 0x17
        /*001a*/ 	.short	(.L_177 - .L_176)
.L_176:
        /*001c*/ 	.word	0x00000000
        /*0020*/ 	.short	0x0001
        /*0022*/ 	.short	0x0008
        /*0024*/ 	.byte	0x00, 0xf5, 0x21, 0x00


	//----- nvinfo : EIATTR_KPARAM_INFO
	.align		4
.L_177:
        /*0028*/ 	.byte	0x04, 0x17
        /*002a*/ 	.short	(.L_179 - .L_178)
.L_178:
        /*002c*/ 	.word	0x00000000
        /*0030*/ 	.short	0x0000
        /*0032*/ 	.short	0x0000
        /*0034*/ 	.byte	0x00, 0xf5, 0x21, 0x00


	//----- nvinfo : EIATTR_SPARSE_MMA_MASK
	.align		4
.L_179:
        /*0038*/ 	.byte	0x03, 0x50
        /*003a*/ 	.short	0x0000


	//----- nvinfo : EIATTR_MAXREG_COUNT
	.align		4
        /*003c*/ 	.byte	0x03, 0x1b
        /*003e*/ 	.short	0x00ff


	//----- nvinfo : EIATTR_MERCURY_ISA_VERSION
	.align		4
        /*0040*/ 	.byte	0x03, 0x5f
        /*0042*/ 	.short	0x0101


	//----- nvinfo : EIATTR_VRC_CTA_INIT_COUNT
	.align		4
        /*0044*/ 	.byte	0x02, 0x4a
	.zero		1
	.zero		1


	//----- nvinfo : EIATTR_EXIT_INSTR_OFFSETS
	.align		4
        /*0048*/ 	.byte	0x04, 0x1c
        /*004a*/ 	.short	(.L_181 - .L_180)


	//   ....[0]....
.L_180:
        /*004c*/ 	.word	0x00000190


	//----- nvinfo : EIATTR_CBANK_PARAM_SIZE
	.align		4
.L_181:
        /*0050*/ 	.byte	0x03, 0x19
        /*0052*/ 	.short	0x0018


	//----- nvinfo : EIATTR_PARAM_CBANK
	.align		4
        /*0054*/ 	.byte	0x04, 0x0a
        /*0056*/ 	.short	(.L_183 - .L_182)
	.align		4
.L_182:
        /*0058*/ 	.word	index@(.nv.constant0._Z12conv_biasingPA24_A24_fPfS1_)
        /*005c*/ 	.short	0x0380
        /*005e*/ 	.short	0x0018


	//----- nvinfo : EIATTR_SW_WAR
	.align		4
.L_183:
        /*0060*/ 	.byte	0x04, 0x36
        /*0062*/ 	.short	(.L_185 - .L_184)
.L_184:
        /*0064*/ 	.word	0x00000008
.L_185:


//--------------------- .nv.info._Z14conv_filteringPA28_fPA5_A5_fPA24_A24_f --------------------------
	.section	.nv.info._Z14conv_filteringPA28_fPA5_A5_fPA24_A24_f,"",@"SHT_CUDA_INFO"
	.sectionflags	@""
	.align	4


	//----- nvinfo : EIATTR_CUDA_API_VERSION
	.align		4
        /*0000*/ 	.byte	0x04, 0x37
        /*0002*/ 	.short	(.L_187 - .L_186)
.L_186:
        /*0004*/ 	.word	0x00000082


	//----- nvinfo : EIATTR_KPARAM_INFO
	.align		4
.L_187:
        /*0008*/ 	.byte	0x04, 0x17
        /*000a*/ 	.short	(.L_189 - .L_188)
.L_188:
        /*000c*/ 	.word	0x00000000
        /*0010*/ 	.short	0x0002
        /*0012*/ 	.short	0x0010
        /*0014*/ 	.byte	0x00, 0xf5, 0x21, 0x00


	//----- nvinfo : EIATTR_KPARAM_INFO
	.align		4
.L_189:
        /*0018*/ 	.byte	0x04, 0x17
        /*001a*/ 	.short	(.L_191 - .L_190)
.L_190:
        /*001c*/ 	.word	0x00000000
        /*0020*/ 	.short	0x0001
        /*0022*/ 	.short	0x0008
        /*0024*/ 	.byte	0x00, 0xf5, 0x21, 0x00


	//----- nvinfo : EIATTR_KPARAM_INFO
	.align		4
.L_191:
        /*0028*/ 	.byte	0x04, 0x17
        /*002a*/ 	.short	(.L_193 - .L_192)
.L_192:
        /*002c*/ 	.word	0x00000000
        /*0030*/ 	.short	0x0000
        /*0032*/ 	.short	0x0000
        /*0034*/ 	.byte	0x00, 0xf5, 0x21, 0x00


	//----- nvinfo : EIATTR_SPARSE_MMA_MASK
	.align		4
.L_193:
        /*0038*/ 	.byte	0x03, 0x50
        /*003a*/ 	.short	0x0000


	//----- nvinfo : EIATTR_MAXREG_COUNT
	.align		4
        /*003c*/ 	.byte	0x03, 0x1b
        /*003e*/ 	.short	0x00ff


	//----- nvinfo : EIATTR_NUM_BARRIERS
	.align		4
        /*0040*/ 	.byte	0x02, 0x4c
        /*0042*/ 	.byte	0x01
	.zero		1


	//----- nvinfo : EIATTR_MERCURY_ISA_VERSION
	.align		4
        /*0044*/ 	.byte	0x03, 0x5f
        /*0046*/ 	.short	0x0101


	//----- nvinfo : EIATTR_VRC_CTA_INIT_COUNT
	.align		4
        /*0048*/ 	.byte	0x02, 0x4a
	.zero		1
	.zero		1


	//----- nvinfo : EIATTR_EXIT_INSTR_OFFSETS
	.align		4
        /*004c*/ 	.byte	0x04, 0x1c
        /*004e*/ 	.short	(.L_195 - .L_194)


	//   ....[0]....
.L_194:
        /*0050*/ 	.word	0x000001c0


	//   ....[1]....
        /*0054*/ 	.word	0x000002e0


	//   ....[2]....
        /*0058*/ 	.word	0x000003e0


	//----- nvinfo : EIATTR_CBANK_PARAM_SIZE
	.align		4
.L_195:
        /*005c*/ 	.byte	0x03, 0x19
        /*005e*/ 	.short	0x0018


	//----- nvinfo : EIATTR_PARAM_CBANK
	.align		4
        /*0060*/ 	.byte	0x04, 0x0a
        /*0062*/ 	.short	(.L_197 - .L_196)
	.align		4
.L_196:
        /*0064*/ 	.word	index@(.nv.constant0._Z14conv_filteringPA28_fPA5_A5_fPA24_A24_f)
        /*0068*/ 	.short	0x0380
        /*006a*/ 	.short	0x0018


	//----- nvinfo : EIATTR_SW_WAR
	.align		4
.L_197:
        /*006c*/ 	.byte	0x04, 0x36
        /*006e*/ 	.short	(.L_199 - .L_198)
.L_198:
        /*0070*/ 	.word	0x00000008
.L_199:


//--------------------- .nv.info._Z7showArrPA28_dPA28_i --------------------------
	.section	.nv.info._Z7showArrPA28_dPA28_i,"",@"SHT_CUDA_INFO"
	.sectionflags	@""
	.align	4


	//----- nvinfo : EIATTR_CUDA_API_VERSION
	.align		4
        /*0000*/ 	.byte	0x04, 0x37
        /*0002*/ 	.short	(.L_201 - .L_200)
.L_200:
        /*0004*/ 	.word	0x00000082


	//----- nvinfo : EIATTR_KPARAM_INFO
	.align		4
.L_201:
        /*0008*/ 	.byte	0x04, 0x17
        /*000a*/ 	.short	(.L_203 - .L_202)
.L_202:
        /*000c*/ 	.word	0x00000000
        /*0010*/ 	.short	0x0001
        /*0012*/ 	.short	0x0008
        /*0014*/ 	.byte	0x00, 0xf5, 0x21, 0x00


	//----- nvinfo : EIATTR_KPARAM_INFO
	.align		4
.L_203:
        /*0018*/ 	.byte	0x04, 0x17
        /*001a*/ 	.short	(.L_205 - .L_204)
.L_204:
        /*001c*/ 	.word	0x00000000
        /*0020*/ 	.short	0x0000
        /*0022*/ 	.short	0x0000
        /*0024*/ 	.byte	0x00, 0xf5, 0x21, 0x00


	//----- nvinfo : EIATTR_SPARSE_MMA_MASK
	.align		4
.L_205:
        /*0028*/ 	.byte	0x03, 0x50
        /*002a*/ 	.short	0x0000


	//----- nvinfo : EIATTR_MAXREG_COUNT
	.align		4
        /*002c*/ 	.byte	0x03, 0x1b
        /*002e*/ 	.short	0x00ff


	//----- nvinfo : EIATTR_MERCURY_ISA_VERSION
	.align		4
        /*0030*/ 	.byte	0x03, 0x5f
        /*0032*/ 	.short	0x0101


	//----- nvinfo : EIATTR_VRC_CTA_INIT_COUNT
	.align		4
        /*0034*/ 	.byte	0x02, 0x4a
	.zero		1
	.zero		1


	//----- nvinfo : EIATTR_EXIT_INSTR_OFFSETS
	.align		4
        /*0038*/ 	.byte	0x04, 0x1c
        /*003a*/ 	.short	(.L_207 - .L_206)


	//   ....[0]....
.L_206:
        /*003c*/ 	.word	0x000000b0


	//   ....[1]....
        /*0040*/ 	.word	0x00000170


	//   ....[2]....
        /*0044*/ 	.word	0x000001c0


	//----- nvinfo : EIATTR_CBANK_PARAM_SIZE
	.align		4
.L_207:
        /*0048*/ 	.byte	0x03, 0x19
        /*004a*/ 	.short	0x0010


	//----- nvinfo : EIATTR_PARAM_CBANK
	.align		4
        /*004c*/ 	.byte	0x04, 0x0a
        /*004e*/ 	.short	(.L_209 - .L_208)
	.align		4
.L_208:
        /*0050*/ 	.word	index@(.nv.constant0._Z7showArrPA28_dPA28_i)
        /*0054*/ 	.short	0x0380
        /*0056*/ 	.short	0x0010


	//----- nvinfo : EIATTR_SW_WAR
	.align		4
.L_209:
        /*0058*/ 	.byte	0x04, 0x36
        /*005a*/ 	.short	(.L_211 - .L_210)
.L_210:
        /*005c*/ 	.word	0x00000008
.L_211:


//--------------------- .nv.info._Z7fillArrPA28_hPA28_d --------------------------
	.section	.nv.info._Z7fillArrPA28_hPA28_d,"",@"SHT_CUDA_INFO"
	.sectionflags	@""
	.align	4


	//----- nvinfo : EIATTR_CUDA_API_VERSION
	.align		4
        /*0000*/ 	.byte	0x04, 0x37
        /*0002*/ 	.short	(.L_213 - .L_212)
.L_212:
        /*0004*/ 	.word	0x00000082


	//----- nvinfo : EIATTR_KPARAM_INFO
	.align		4
.L_213:
        /*0008*/ 	.byte	0x04, 0x17
        /*000a*/ 	.short	(.L_215 - .L_214)
.L_214:
        /*000c*/ 	.word	0x00000000
        /*0010*/ 	.short	0x0001
        /*0012*/ 	.short	0x0008
        /*0014*/ 	.byte	0x00, 0xf5, 0x21, 0x00


	//----- nvinfo : EIATTR_KPARAM_INFO
	.align		4
.L_215:
        /*0018*/ 	.byte	0x04, 0x17
        /*001a*/ 	.short	(.L_217 - .L_216)
.L_216:
        /*001c*/ 	.word	0x00000000
        /*0020*/ 	.short	0x0000
        /*0022*/ 	.short	0x0000
        /*0024*/ 	.byte	0x00, 0xf5, 0x21, 0x00


	//----- nvinfo : EIATTR_SPARSE_MMA_MASK
	.align		4
.L_217:
        /*0028*/ 	.byte	0x03, 0x50
        /*002a*/ 	.short	0x0000


	//----- nvinfo : EIATTR_MAXREG_COUNT
	.align		4
        /*002c*/ 	.byte	0x03, 0x1b
        /*002e*/ 	.short	0x00ff


	//----- nvinfo : EIATTR_MERCURY_ISA_VERSION
	.align		4
        /*0030*/ 	.byte	0x03, 0x5f
        /*0032*/ 	.short	0x0101


	//----- nvinfo : EIATTR_VRC_CTA_INIT_COUNT
	.align		4
        /*0034*/ 	.byte	0x02, 0x4a
	.zero		1
	.zero		1


	//----- nvinfo : EIATTR_EXIT_INSTR_OFFSETS
	.align		4
        /*0038*/ 	.byte	0x04, 0x1c
        /*003a*/ 	.short	(.L_219 - .L_218)


	//   ....[0]....
.L_218:
        /*003c*/ 	.word	0x000000b0


	//   ....[1]....
        /*0040*/ 	.word	0x000002b0


	//----- nvinfo : EIATTR_CRS_STACK_SIZE
	.align		4
.L_219:
        /*0044*/ 	.byte	0x04, 0x1e
        /*0046*/ 	.short	(.L_221 - .L_220)
.L_220:
        /*0048*/ 	.word	0x00000000


	//----- nvinfo : EIATTR_CBANK_PARAM_SIZE
	.align		4
.L_221:
        /*004c*/ 	.byte	0x03, 0x19
        /*004e*/ 	.short	0x0010


	//----- nvinfo : EIATTR_PARAM_CBANK
	.align		4
        /*0050*/ 	.byte	0x04, 0x0a
        /*0052*/ 	.short	(.L_223 - .L_222)
	.align		4
.L_222:
        /*0054*/ 	.word	index@(.nv.constant0._Z7fillArrPA28_hPA28_d)
        /*0058*/ 	.short	0x0380
        /*005a*/ 	.short	0x0010


	//----- nvinfo : EIATTR_SW_WAR
	.align		4
.L_223:
        /*005c*/ 	.byte	0x04, 0x36
        /*005e*/ 	.short	(.L_225 - .L_224)
.L_224:
        /*0060*/ 	.word	0x00000008
.L_225:


//--------------------- .nv.callgraph             --------------------------
	.section	.nv.callgraph,"",@"SHT_CUDA_CALLGRAPH"
	.align	4
	.sectionentsize	8
	.align		4
        /*0000*/ 	.word	0x00000000
	.align		4
        /*0004*/ 	.word	0xffffffff
	.align		4
        /*0008*/ 	.word	0x00000000
	.align		4
        /*000c*/ 	.word	0xfffffffe
	.align		4
        /*0010*/ 	.word	0x00000000
	.align		4
        /*0014*/ 	.word	0xfffffffd
	.align		4
        /*0018*/ 	.word	0x00000000
	.align		4
        /*001c*/ 	.word	0xfffffffc


//--------------------- .text._Z10fc_sigmoidPfS_  --------------------------
	.section	.text._Z10fc_sigmoidPfS_,"ax",@progbits
	.align	128
        .global         _Z10fc_sigmoidPfS_
        .type           _Z10fc_sigmoidPfS_,@function
        .size           _Z10fc_sigmoidPfS_,(.L_x_38 - _Z10fc_sigmoidPfS_)
        .other          _Z10fc_sigmoidPfS_,@"STO_CUDA_ENTRY STV_DEFAULT"
_Z10fc_sigmoidPfS_:
.text._Z10fc_sigmoidPfS_:
[----:B------:R-:W-:Y:S01]  /*0000*/  LDC R1, c[0x0][0x37c] ;  /* 0x0000df00ff017b82 */ /* 0x000fe20000000800 */
[----:B------:R-:W0:Y:S07]  /*0010*/  S2R R3, SR_TID.X ;  /* 0x0000000000037919 */ /* 0x000e2e0000002100 */
[----:B------:R-:W0:Y:S01]  /*0020*/  LDC.64 R4, c[0x0][0x380] ;  /* 0x0000e000ff047b82 */ /* 0x000e220000000a00 */
[----:B------:R-:W1:Y:S01]  /*0030*/  LDCU.64 UR4, c[0x0][0x358] ;  /* 0x00006b00ff0477ac */ /* 0x000e620008000a00 */
[----:B0-----:R-:W-:-:S06]  /*0040*/  IMAD.WIDE.U32 R4, R3, 0x4, R4 ;  /* 0x0000000403047825 */ /* 0x001fcc00078e0004 */
[----:B-1----:R-:W2:Y:S01]  /*0050*/  LDG.E R4, desc[UR4][R4.64] ;  /* 0x0000000404047981 */ /* 0x002ea2000c1e1900 */
[----:B------:R-:W-:Y:S01]  /*0060*/  IMAD.MOV.U32 R7, RZ, RZ, 0x3bbb989d ;  /* 0x3bbb989dff077424 */ /* 0x000fe200078e00ff */
[----:B------:R-:W-:Y:S01]  /*0070*/  BSSY.RECONVERGENT B0, `(.L_x_0) ;  /* 0x0000015000007945 */ /* 0x000fe20003800200 */
[----:B------:R-:W-:Y:S02]  /*0080*/  IMAD.MOV.U32 R9, RZ, RZ, 0x437c0000 ;  /* 0x437c0000ff097424 */ /* 0x000fe400078e00ff */
[----:B--2---:R-:W-:-:S04]  /*0090*/  FFMA.SAT R0, R4, -R7, 0.5 ;  /* 0x3f00000004007423 */ /* 0x004fc80000002807 */
[----:B------:R-:W-:-:S04]  /*00a0*/  FFMA.RM R0, R0, R9, 12582913 ;  /* 0x4b40000100007423 */ /* 0x000fc80000004009 */
[C---:B------:R-:W-:Y:S01]  /*00b0*/  FADD R7, R0.reuse, -12583039 ;  /* 0xcb40007f00077421 */ /* 0x040fe20000000000 */
[----:B------:R-:W-:-:S03]  /*00c0*/  SHF.L.U32 R0, R0, 0x17, RZ ;  /* 0x0000001700007819 */ /* 0x000fc600000006ff */
[----:B------:R-:W-:-:S04]  /*00d0*/  FFMA R7, R4, -1.4426950216293334961, -R7 ;  /* 0xbfb8aa3b04077823 */ /* 0x000fc80000000807 */
[----:B------:R-:W-:-:S06]  /*00e0*/  FFMA R7, R4, -1.925963033500011079e-08, R7 ;  /* 0xb2a5706004077823 */ /* 0x000fcc0000000007 */
[----:B------:R-:W0:Y:S02]  /*00f0*/  MUFU.EX2 R7, R7 ;  /* 0x0000000700077308 */ /* 0x000e240000000800 */
[----:B0-----:R-:W-:-:S04]  /*0100*/  FFMA R0, R0, R7, 1 ;  /* 0x3f80000000007423 */ /* 0x001fc80000000007 */
[----:B------:R-:W-:-:S05]  /*0110*/  VIADD R2, R0, 0x1800000 ;  /* 0x0180000000027836 */ /* 0x000fca0000000000 */
[----:B------:R-:W-:-:S04]  /*0120*/  LOP3.LUT R2, R2, 0x7f800000, RZ, 0xc0, !PT ;  /* 0x7f80000002027812 */ /* 0x000fc800078ec0ff */
[----:B------:R-:W-:-:S13]  /*0130*/  ISETP.GT.U32.AND P0, PT, R2, 0x1ffffff, PT ;  /* 0x01ffffff0200780c */ /* 0x000fda0003f04070 */
[----:B------:R-:W-:Y:S05]  /*0140*/  @P0 BRA `(.L_x_1) ;  /* 0x00000000000c0947 */ /* 0x000fea0003800000 */
[----:B------:R-:W-:-:S07]  /*0150*/  MOV R4, 0x170 ;  /* 0x0000017000047802 */ /* 0x000fce0000000f00 */
[----:B------:R-:W-:Y:S05]  /*0160*/  CALL.REL.NOINC `($__internal_0_$__cuda_sm20_rcp_rn_f32_slowpath) ;  /* 0x0000000000287944 */ /* 0x000fea0003c00000 */
[----:B------:R-:W-:Y:S05]  /*0170*/  BRA `(.L_x_2) ;  /* 0x0000000000107947 */ /* 0x000fea0003800000 */
.L_x_1:
[----:B------:R-:W0:Y:S02]  /*0180*/  MUFU.RCP R7, R0 ;  /* 0x0000000000077308 */ /* 0x000e240000001000 */
[----:B0-----:R-:W-:-:S04]  /*0190*/  FFMA R2, R0, R7, -1 ;  /* 0xbf80000000027423 */ /* 0x001fc80000000007 */
[----:B------:R-:W-:-:S04]  /*01a0*/  FADD.FTZ R2, -R2, -RZ ;  /* 0x800000ff02027221 */ /* 0x000fc80000010100 */
[----:B------:R-:W-:-:S07]  /*01b0*/  FFMA R7, R7, R2, R7 ;  /* 0x0000000207077223 */ /* 0x000fce0000000007 */
.L_x_2:
[----:B------:R-:W-:Y:S05]  /*01c0*/  BSYNC.RECONVERGENT B0 ;  /* 0x0000000000007941 */ /* 0x000fea0003800200 */
.L_x_0:
[----:B------:R-:W0:Y:S02]  /*01d0*/  LDC.64 R4, c[0x0][0x388] ;  /* 0x0000e200ff047b82 */ /* 0x000e240000000a00 */
[----:B0-----:R-:W-:-:S05]  /*01e0*/  IMAD.WIDE.U32 R2, R3, 0x4, R4 ;  /* 0x0000000403027825 */ /* 0x001fca00078e0004 */
[----:B------:R-:W-:Y:S01]  /*01f0*/  STG.E desc[UR4][R2.64], R7 ;  /* 0x0000000702007986 */ /* 0x000fe2000c101904 */
[----:B------:R-:W-:Y:S05]  /*0200*/  EXIT ;  /* 0x000000000000794d */ /* 0x000fea0003800000 */
        .weak           $__internal_0_$__cuda_sm20_rcp_rn_f32_slowpath
        .type           $__internal_0_$__cuda_sm20_rcp_rn_f32_slowpath,@function
        .size           $__internal_0_$__cuda_sm20_rcp_rn_f32_slowpath,(.L_x_38 - $__internal_0_$__cuda_sm20_rcp_rn_f32_slowpath)
$__internal_0_$__cuda_sm20_rcp_rn_f32_slowpath:
[----:B------:R-:W-:Y:S01]  /*0210*/  IMAD.SHL.U32 R2, R0, 0x2, RZ ;  /* 0x0000000200027824 */ /* 0x000fe200078e00ff */
[----:B------:R-:W-:Y:S04]  /*0220*/  BSSY.RECONVERGENT B1, `(.L_x_3) ;  /* 0x0000030000017945 */ /* 0x000fe80003800200 */
[----:B------:R-:W-:-:S04]  /*0230*/  SHF.R.U32.HI R2, RZ, 0x18, R2 ;  /* 0x00000018ff027819 */ /* 0x000fc80000011602 */
[----:B------:R-:W-:-:S13]  /*0240*/  ISETP.NE.U32.AND P0, PT, R2, RZ, PT ;  /* 0x000000ff0200720c */ /* 0x000fda0003f05070 */
[----:B------:R-:W-:Y:S05]  /*0250*/  @P0 BRA `(.L_x_4) ;  /* 0x0000000000280947 */ /* 0x000fea0003800000 */
[----:B------:R-:W-:-:S04]  /*0260*/  SHF.L.U32 R2, R0, 0x1, RZ ;  /* 0x0000000100027819 */ /* 0x000fc800000006ff */
[----:B------:R-:W-:-:S13]  /*0270*/  ISETP.NE.AND P0, PT, R2, RZ, PT ;  /* 0x000000ff0200720c */ /* 0x000fda0003f05270 */
[----:B------:R-:W-:Y:S01]  /*0280*/  @P0 FFMA R6, R0, 1.84467440737095516160e+19, RZ ;  /* 0x5f80000000060823 */ /* 0x000fe200000000ff */
[----:B------:R-:W-:Y:S08]  /*0290*/  @!P0 MUFU.RCP R5, R0 ;  /* 0x0000000000058308 */ /* 0x000ff00000001000 */
[----:B------:R-:W0:Y:S02]  /*02a0*/  @P0 MUFU.RCP R7, R6 ;  /* 0x0000000600070308 */ /* 0x000e240000001000 */
[----:B0-----:R-:W-:-:S04]  /*02b0*/  @P0 FFMA R2, R6, R7, -1 ;  /* 0xbf80000006020423 */ /* 0x001fc80000000007 */
[----:B------:R-:W-:-:S04]  /*02c0*/  @P0 FADD.FTZ R2, -R2, -RZ ;  /* 0x800000ff02020221 */ /* 0x000fc80000010100 */
[----:B------:R-:W-:-:S04]  /*02d0*/  @P0 FFMA R2, R7, R2, R7 ;  /* 0x0000000207020223 */ /* 0x000fc80000000007 */
[----:B------:R-:W-:Y:S01]  /*02e0*/  @P0 FFMA R5, R2, 1.84467440737095516160e+19, RZ ;  /* 0x5f80000002050823 */ /* 0x000fe200000000ff */
[----:B------:R-:W-:Y:S06]  /*02f0*/  BRA `(.L_x_5) ;  /* 0x0000000000887947 */ /* 0x000fec0003800000 */
.L_x_4:
[----:B------:R-:W-:-:S05]  /*0300*/  VIADD R5, R2, 0xffffff03 ;  /* 0xffffff0302057836 */ /* 0x000fca0000000000 */
[----:B------:R-:W-:-:S13]  /*0310*/  ISETP.GT.U32.AND P0, PT, R5, 0x1, PT ;  /* 0x000000010500780c */ /* 0x000fda0003f04070 */
[----:B------:R-:W-:Y:S05]  /*0320*/  @P0 BRA `(.L_x_6) ;  /* 0x0000000000780947 */ /* 0x000fea0003800000 */
[----:B------:R-:W-:Y:S01]  /*0330*/  LOP3.LUT R6, R0, 0x7fffff, RZ, 0xc0, !PT ;  /* 0x007fffff00067812 */ /* 0x000fe200078ec0ff */
[----:B------:R-:W-:-:S03]  /*0340*/  IMAD.MOV.U32 R10, RZ, RZ, 0x3 ;  /* 0x00000003ff0a7424 */ /* 0x000fc600078e00ff */
[----:B------:R-:W-:Y:S02]  /*0350*/  LOP3.LUT R6, R6, 0x3f800000, RZ, 0xfc, !PT ;  /* 0x3f80000006067812 */ /* 0x000fe400078efcff */
[----:B------:R-:W-:Y:S02]  /*0360*/  SHF.L.U32 R11, R10, R5, RZ ;  /* 0x000000050a0b7219 */ /* 0x000fe400000006ff */
[----:B------:R-:W0:Y:S02]  /*0370*/  MUFU.RCP R7, R6 ;  /* 0x0000000600077308 */ /* 0x000e240000001000 */
[----:B0-----:R-:W-:-:S04]  /*0380*/  FFMA R8, R6, R7, -1 ;  /* 0xbf80000006087423 */ /* 0x001fc80000000007 */
[----:B------:R-:W-:-:S04]  /*0390*/  FADD.FTZ R8, -R8, -RZ ;  /* 0x800000ff08087221 */ /* 0x000fc80000010100 */
[CCC-:B------:R-:W-:Y:S01]  /*03a0*/  FFMA.RM R9, R7.reuse, R8.reuse, R7.reuse ;  /* 0x0000000807097223 */ /* 0x1c0fe20000004007 */
[----:B------:R-:W-:-:S04]  /*03b0*/  FFMA.RP R8, R7, R8, R7 ;  /* 0x0000000807087223 */ /* 0x000fc80000008007 */
[C---:B------:R-:W-:Y:S02]  /*03c0*/  LOP3.LUT R7, R9.reuse, 0x7fffff, RZ, 0xc0, !PT ;  /* 0x007fffff09077812 */ /* 0x040fe400078ec0ff */
[----:B------:R-:W-:Y:S02]  /*03d0*/  FSETP.NEU.FTZ.AND P0, PT, R9, R8, PT ;  /* 0x000000080900720b */ /* 0x000fe40003f1d000 */
[----:B------:R-:W-:Y:S02]  /*03e0*/  LOP3.LUT R8, R7, 0x800000, RZ, 0xfc, !PT ;  /* 0x0080000007087812 */ /* 0x000fe400078efcff */
[----:B------:R-:W-:Y:S02]  /*03f0*/  SEL R7, RZ, 0xffffffff, !P0 ;  /* 0xffffffffff077807 */ /* 0x000fe40004000000 */
[----:B------:R-:W-:Y:S02]  /*0400*/  LOP3.LUT R6, R11, R8, RZ, 0xc0, !PT ;  /* 0x000000080b067212 */ /* 0x000fe400078ec0ff */
[----:B------:R-:W-:-:S02]  /*0410*/  IADD3 R7, PT, PT, -R7, RZ, RZ ;  /* 0x000000ff07077210 */ /* 0x000fc40007ffe1ff */
[-C--:B------:R-:W-:Y:S02]  /*0420*/  SHF.R.U32.HI R6, RZ, R5.reuse, R6 ;  /* 0x00000005ff067219 */ /* 0x080fe40000011606 */
[----:B------:R-:W-:Y:S02]  /*0430*/  LOP3.LUT P1, RZ, R7, R5, R8, 0xf8, !PT ;  /* 0x0000000507ff7212 */ /* 0x000fe4000782f808 */
[C---:B------:R-:W-:Y:S02]  /*0440*/  LOP3.LUT P0, RZ, R6.reuse, 0x1, RZ, 0xc0, !PT ;  /* 0x0000000106ff7812 */ /* 0x040fe4000780c0ff */
[----:B------:R-:W-:-:S04]  /*0450*/  LOP3.LUT P2, RZ, R6, 0x2, RZ, 0xc0, !PT ;  /* 0x0000000206ff7812 */ /* 0x000fc8000784c0ff */
[----:B------:R-:W-:Y:S02]  /*0460*/  PLOP3.LUT P0, PT, P0, P1, P2, 0xe0, 0x0 ;  /* 0x000000000000781c */ /* 0x000fe40000703c20 */
[----:B------:R-:W-:Y:S02]  /*0470*/  LOP3.LUT P1, RZ, R0, 0x7fffff, RZ, 0xc0, !PT ;  /* 0x007fffff00ff7812 */ /* 0x000fe4000782c0ff */
[----:B------:R-:W-:-:S05]  /*0480*/  SEL R5, RZ, 0x1, !P0 ;  /* 0x00000001ff057807 */ /* 0x000fca0004000000 */
[----:B------:R-:W-:-:S05]  /*0490*/  IMAD.MOV R5, RZ, RZ, -R5 ;  /* 0x000000ffff057224 */ /* 0x000fca00078e0a05 */
[----:B------:R-:W-:Y:S02]  /*04a0*/  ISETP.GE.AND P0, PT, R5, RZ, PT ;  /* 0x000000ff0500720c */ /* 0x000fe40003f06270 */
[----:B------:R-:W-:-:S04]  /*04b0*/  IADD3 R5, PT, PT, R2, -0xfc, RZ ;  /* 0xffffff0402057810 */ /* 0x000fc80007ffe0ff */
[----:B------:R-:W-:-:S07]  /*04c0*/  SHF.R.U32.HI R5, RZ, R5, R8 ;  /* 0x00000005ff057219 */ /* 0x000fce0000011608 */
[----:B------:R-:W-:-:S05]  /*04d0*/  @!P0 VIADD R5, R5, 0x1 ;  /* 0x0000000105058836 */ /* 0x000fca0000000000 */
[----:B------:R-:W-:-:S04]  /*04e0*/  @!P1 SHF.L.U32 R5, R5, 0x1, RZ ;  /* 0x0000000105059819 */ /* 0x000fc800000006ff */
[----:B------:R-:W-:Y:S01]  /*04f0*/  LOP3.LUT R5, R5, 0x80000000, R0, 0xf8, !PT ;  /* 0x8000000005057812 */ /* 0x000fe200078ef800 */
[----:B------:R-:W-:Y:S06]  /*0500*/  BRA `(.L_x_5) ;  /* 0x0000000000047947 */ /* 0x000fec0003800000 */
.L_x_6:
[----:B------:R0:W1:Y:S02]  /*0510*/  MUFU.RCP R5, R0 ;  /* 0x0000000000057308 */ /* 0x0000640000001000 */
.L_x_5:
[----:B------:R-:W-:Y:S05]  /*0520*/  BSYNC.RECONVERGENT B1 ;  /* 0x0000000000017941 */ /* 0x000fea0003800200 */
.L_x_3:
[----:B-1----:R-:W-:Y:S02]  /*0530*/  IMAD.MOV.U32 R7, RZ, RZ, R5 ;  /* 0x000000ffff077224 */ /* 0x002fe400078e0005 */
[----:B------:R-:W-:-:S04]  /*0540*/  HFMA2 R5, -RZ, RZ, 0, 0 ;  /* 0x00000000ff057431 */ /* 0x000fc800000001ff */
[----:B0-----:R-:W-:Y:S05]  /*0550*/  RET.REL.NODEC R4 `(_Z10fc_sigmoidPfS_) ;  /* 0xfffffff804a87950 */ /* 0x001fea0003c3ffff */
.L_x_7:
[----:B------:R-:W-:-:S00]  /*0560*/  BRA `(.L_x_7) ;  /* 0xfffffffc00fc7947 */ /* 0x000fc0000383ffff */
[----:B------:R-:W-:-:S00]  /*0570*/  NOP ;  /* 0x0000000000007918 */ /* 0x000fc00000000000 */
        /* <DEDUP_REMOVED lines=8> */
.L_x_38:


//--------------------- .text._Z10fc_biasingPfS_S_ --------------------------
	.section	.text._Z10fc_biasingPfS_S_,"ax",@progbits
	.align	128
        .global         _Z10fc_biasingPfS_S_
        .type           _Z10fc_biasingPfS_S_,@function
        .size           _Z10fc_biasingPfS_S_,(.L_x_43 - _Z10fc_biasingPfS_S_)
        .other          _Z10fc_biasingPfS_S_,@"STO_CUDA_ENTRY STV_DEFAULT"
_Z10fc_biasingPfS_S_:
.text._Z10fc_biasingPfS_S_:
[----:B------:R-:W-:Y:S01]  /*0000*/  LDC R1, c[0x0][0x37c] ;  /* 0x0000df00ff017b82 */ /* 0x000fe20000000800 */
[----:B------:R-:W0:Y:S07]  /*0010*/  S2R R9, SR_TID.X ;  /* 0x0000000000097919 */ /* 0x000e2e0000002100 */
[----:B------:R-:W0:Y:S01]  /*0020*/  LDC.64 R2, c[0x0][0x380] ;  /* 0x0000e000ff027b82 */ /* 0x000e220000000a00 */
[----:B------:R-:W1:Y:S07]  /*0030*/  LDCU.64 UR4, c[0x0][0x358] ;  /* 0x00006b00ff0477ac */ /* 0x000e6e0008000a00 */
[----:B------:R-:W2:Y:S08]  /*0040*/  LDC.64 R4, c[0x0][0x388] ;  /* 0x0000e200ff047b82 */ /* 0x000eb00000000a00 */
[----:B------:R-:W3:Y:S01]  /*0050*/  LDC.64 R6, c[0x0][0x390] ;  /* 0x0000e400ff067b82 */ /* 0x000ee20000000a00 */
[----:B0-----:R-:W-:-:S04]  /*0060*/  IMAD.WIDE.U32 R2, R9, 0x4, R2 ;  /* 0x0000000409027825 */ /* 0x001fc800078e0002 */
[C---:B--2---:R-:W-:Y:S02]  /*0070*/  IMAD.WIDE.U32 R4, R9.reuse, 0x4, R4 ;  /* 0x0000000409047825 */ /* 0x044fe400078e0004 */
[----:B-1----:R-:W2:Y:S04]  /*0080*/  LDG.E R2, desc[UR4][R2.64] ;  /* 0x0000000402027981 */ /* 0x002ea8000c1e1900 */
[----:B------:R-:W2:Y:S01]  /*0090*/  LDG.E R5, desc[UR4][R4.64] ;  /* 0x0000000404057981 */ /* 0x000ea2000c1e1900 */
[----:B---3--:R-:W-:-:S04]  /*00a0*/  IMAD.WIDE.U32 R6, R9, 0x4, R6 ;  /* 0x0000000409067825 */ /* 0x008fc800078e0006 */
[----:B--2---:R-:W-:-:S05]  /*00b0*/  FADD R9, R2, R5 ;  /* 0x0000000502097221 */ /* 0x004fca0000000000 */
[----:B------:R-:W-:Y:S01]  /*00c0*/  STG.E desc[UR4][R6.64], R9 ;  /* 0x0000000906007986 */ /* 0x000fe2000c101904 */
[----:B------:R-:W-:Y:S05]  /*00d0*/  EXIT ;  /* 0x000000000000794d */ /* 0x000fea0003800000 */
.L_x_8:
        /* <DEDUP_REMOVED lines=10> */
.L_x_43:


//--------------------- .text._Z9fc_linearPA6_A6_fPA6_S0_Pf --------------------------
	.section	.text._Z9fc_linearPA6_A6_fPA6_S0_Pf,"ax",@progbits
	.align	128
        .global         _Z9fc_linearPA6_A6_fPA6_S0_Pf
        .type           _Z9fc_linearPA6_A6_fPA6_S0_Pf,@function
        .size           _Z9fc_linearPA6_A6_fPA6_S0_Pf,(.L_x_44 - _Z9fc_linearPA6_A6_fPA6_S0_Pf)
        .other          _Z9fc_linearPA6_A6_fPA6_S0_Pf,@"STO_CUDA_ENTRY STV_DEFAULT"
_Z9fc_linearPA6_A6_fPA6_S0_Pf:
.text._Z9fc_linearPA6_A6_fPA6_S0_Pf:
[----:B------:R-:W-:Y:S01]  /*0000*/  LDC R1, c[0x0][0x37c] ;  /* 0x0000df00ff017b82 */ /* 0x000fe20000000800 */
[----:B------:R-:W0:Y:S07]  /*0010*/  S2R R0, SR_CTAID.X ;  /* 0x0000000000007919 */ /* 0x000e2e0000002500 */
[----:B------:R-:W0:Y:S01]  /*0020*/  LDC.64 R8, c[0x0][0x388] ;  /* 0x0000e200ff087b82 */ /* 0x000e220000000a00 */
[----:B------:R-:W1:Y:S01]  /*0030*/  S2R R2, SR_TID.X ;  /* 0x0000000000027919 */ /* 0x000e620000002100 */
[----:B------:R-:W2:Y:S06]  /*0040*/  S2R R3, SR_TID.Y ;  /* 0x0000000000037919 */ /* 0x000eac0000002200 */
[----:B------:R-:W1:Y:S01]  /*0050*/  S2UR UR4, SR_CTAID.Y ;  /* 0x00000000000479c3 */ /* 0x000e620000002600 */
[----:B------:R-:W3:Y:S07]  /*0060*/  S2R R4, SR_TID.Z ;  /* 0x0000000000047919 */ /* 0x000eee0000002300 */
[----:B------:R-:W1:Y:S08]  /*0070*/  LDC R5, c[0x0][0x360] ;  /* 0x0000d800ff057b82 */ /* 0x000e700000000800 */
[----:B------:R-:W4:Y:S01]  /*0080*/  LDC.64 R6, c[0x0][0x380] ;  /* 0x0000e000ff067b82 */ /* 0x000f220000000a00 */
[----:B0-----:R-:W-:-:S04]  /*0090*/  IMAD.WIDE.U32 R8, R0, 0x360, R8 ;  /* 0x0000036000087825 */ /* 0x001fc800078e0008 */
[----:B-1----:R-:W-:Y:S01]  /*00a0*/  IMAD R5, R5, UR4, R2 ;  /* 0x0000000405057c24 */ /* 0x002fe2000f8e0202 */
[----:B------:R-:W0:Y:S03]  /*00b0*/  LDCU.64 UR4, c[0x0][0x358] ;  /* 0x00006b00ff0477ac */ /* 0x000e260008000a00 */
[----:B------:R-:W-:-:S04]  /*00c0*/  IMAD.WIDE.U32 R8, R5, 0x90, R8 ;  /* 0x0000009005087825 */ /* 0x000fc800078e0008 */
[----:B----4-:R-:W-:-:S04]  /*00d0*/  IMAD.WIDE.U32 R6, R5, 0x90, R6 ;  /* 0x0000009005067825 */ /* 0x010fc800078e0006 */
[----:B--2---:R-:W-:-:S04]  /*00e0*/  IMAD.WIDE.U32 R8, R3, 0x18, R8 ;  /* 0x0000001803087825 */ /* 0x004fc800078e0008 */
[----:B------:R-:W-:-:S04]  /*00f0*/  IMAD.WIDE.U32 R6, R3, 0x18, R6 ;  /* 0x0000001803067825 */ /* 0x000fc800078e0006 */
[----:B---3--:R-:W-:-:S04]  /*0100*/  IMAD.WIDE.U32 R12, R4, 0x4, R8 ;  /* 0x00000004040c7825 */ /* 0x008fc800078e0008 */
[C---:B------:R-:W-:Y:S02]  /*0110*/  IMAD.WIDE.U32 R6, R4.reuse, 0x4, R6 ;  /* 0x0000000404067825 */ /* 0x040fe400078e0006 */
[----:B0-----:R-:W2:Y:S04]  /*0120*/  LDG.E R13, desc[UR4][R12.64] ;  /* 0x000000040c0d7981 */ /* 0x001ea8000c1e1900 */
[----:B------:R-:W2:Y:S01]  /*0130*/  LDG.E R6, desc[UR4][R6.64] ;  /* 0x0000000406067981 */ /* 0x000ea2000c1e1900 */
[----:B------:R-:W0:Y:S01]  /*0140*/  S2R R11, SR_CgaCtaId ;  /* 0x00000000000b7919 */ /* 0x000e220000008800 */
[----:B------:R-:W-:Y:S02]  /*0150*/  MOV R8, 0x400 ;  /* 0x0000040000087802 */ /* 0x000fe40000000f00 */
[----:B------:R-:W-:-:S02]  /*0160*/  ISETP.NE.AND P0, PT, R4, RZ, PT ;  /* 0x000000ff0400720c */ /* 0x000fc40003f05270 */
[----:B0-----:R-:W-:-:S05]  /*0170*/  LEA R9, R11, R8, 0x18 ;  /* 0x000000080b097211 */ /* 0x001fca00078ec0ff */
[----:B------:R-:W-:-:S04]  /*0180*/  IMAD R10, R2, 0x90, R9 ;  /* 0x00000090020a7824 */ /* 0x000fc800078e0209 */
[----:B------:R-:W-:-:S05]  /*0190*/  IMAD R15, R3, 0x18, R10 ;  /* 0x00000018030f7824 */ /* 0x000fca00078e020a */
[----:B------:R-:W-:Y:S01]  /*01a0*/  LEA R5, R4, R15, 0x2 ;  /* 0x0000000f04057211 */ /* 0x000fe200078e10ff */
[----:B--2---:R-:W-:-:S05]  /*01b0*/  FMUL R4, R6, R13 ;  /* 0x0000000d06047220 */ /* 0x004fca0000400000 */
[----:B------:R0:W-:Y:S01]  /*01c0*/  STS [R5], R4 ;  /* 0x0000000405007388 */ /* 0x0001e20000000800 */
[----:B------:R-:W-:Y:S06]  /*01d0*/  BAR.SYNC.DEFER_BLOCKING 0x0 ;  /* 0x0000000000007b1d */ /* 0x000fec0000010000 */
[----:B------:R-:W-:Y:S05]  /*01e0*/  @P0 EXIT ;  /* 0x000000000000094d */ /* 0x000fea0003800000 */
[----:B------:R-:W1:Y:S01]  /*01f0*/  LDS.64 R12, [R15] ;  /* 0x000000000f0c7984 */ /* 0x000e620000000a00 */
[----:B------:R-:W-:Y:S02]  /*0200*/  IADD3 R10, PT, PT, R8, 0x1b0, RZ ;  /* 0x000001b0080a7810 */ /* 0x000fe40007ffe0ff */
[----:B------:R-:W-:Y:S01]  /*0210*/  ISETP.NE.AND P0, PT, R3, RZ, PT ;  /* 0x000000ff0300720c */ /* 0x000fe20003f05270 */
[----:B------:R-:W2:Y:S04]  /*0220*/  LDS.64 R6, [R15+0x8] ;  /* 0x000008000f067984 */ /* 0x000ea80000000a00 */
[----:B0-----:R-:W0:Y:S01]  /*0230*/  LDS.64 R4, [R15+0x10] ;  /* 0x000010000f047984 */ /* 0x001e220000000a00 */
[----:B-1----:R-:W-:-:S04]  /*0240*/  FADD R12, RZ, R12 ;  /* 0x0000000cff0c7221 */ /* 0x002fc80000000000 */
[----:B------:R-:W-:-:S04]  /*0250*/  FADD R13, R12, R13 ;  /* 0x0000000d0c0d7221 */ /* 0x000fc80000000000 */
[----:B--2---:R-:W-:Y:S01]  /*0260*/  FADD R6, R13, R6 ;  /* 0x000000060d067221 */ /* 0x004fe20000000000 */
[----:B------:R-:W-:-:S03]  /*0270*/  LEA R13, R11, R10, 0x18 ;  /* 0x0000000a0b0d7211 */ /* 0x000fc600078ec0ff */
[----:B------:R-:W-:Y:S02]  /*0280*/  FADD R7, R6, R7 ;  /* 0x0000000706077221 */ /* 0x000fe40000000000 */
[----:B------:R-:W-:Y:S02]  /*0290*/  IMAD R6, R2, 0x18, R13 ;  /* 0x0000001802067824 */ /* 0x000fe400078e020d */
[----:B0-----:R-:W-:-:S03]  /*02a0*/  FADD R4, R7, R4 ;  /* 0x0000000407047221 */ /* 0x001fc60000000000 */
[----:B------:R-:W-:Y:S01]  /*02b0*/  LEA R3, R3, R6, 0x2 ;  /* 0x0000000603037211 */ /* 0x000fe200078e10ff */
[----:B------:R-:W-:-:S05]  /*02c0*/  FADD R4, R4, R5 ;  /* 0x0000000504047221 */ /* 0x000fca0000000000 */
[----:B------:R0:W-:Y:S01]  /*02d0*/  STS [R3], R4 ;  /* 0x0000000403007388 */ /* 0x0001e20000000800 */
[----:B------:R-:W-:Y:S05]  /*02e0*/  @P0 EXIT ;  /* 0x000000000000094d */ /* 0x000fea0003800000 */
[----:B------:R-:W1:Y:S01]  /*02f0*/  LDS.64 R12, [R6] ;  /* 0x00000000060c7984 */ /* 0x000e620000000a00 */
[----:B------:R-:W-:Y:S02]  /*0300*/  IADD3 R8, PT, PT, R8, 0x1f8, RZ ;  /* 0x000001f808087810 */ /* 0x000fe40007ffe0ff */
[----:B------:R-:W-:Y:S01]  /*0310*/  ISETP.NE.AND P0, PT, R2, RZ, PT ;  /* 0x000000ff0200720c */ /* 0x000fe20003f05270 */
[----:B------:R-:W2:Y:S01]  /*0320*/  LDS.64 R14, [R6+0x8] ;  /* 0x00000800060e7984 */ /* 0x000ea20000000a00 */
[----:B------:R-:W-:-:S03]  /*0330*/  LEA R11, R11, R8, 0x18 ;  /* 0x000000080b0b7211 */ /* 0x000fc600078ec0ff */
[----:B0-----:R-:W0:Y:S01]  /*0340*/  LDS.64 R4, [R6+0x10] ;  /* 0x0000100006047984 */ /* 0x001e220000000a00 */
[----:B------:R-:W-:Y:S01]  /*0350*/  LEA R11, R2, R11, 0x2 ;  /* 0x0000000b020b7211 */ /* 0x000fe200078e10ff */
[----:B-1----:R-:W-:-:S04]  /*0360*/  FADD R12, RZ, R12 ;  /* 0x0000000cff0c7221 */ /* 0x002fc80000000000 */
[----:B------:R-:W-:-:S04]  /*0370*/  FADD R13, R12, R13 ;  /* 0x0000000d0c0d7221 */ /* 0x000fc80000000000 */
[----:B--2---:R-:W-:-:S04]  /*0380*/  FADD R14, R13, R14 ;  /* 0x0000000e0d0e7221 */ /* 0x004fc80000000000 */
[----:B------:R-:W-:-:S04]  /*0390*/  FADD R15, R14, R15 ;  /* 0x0000000f0e0f7221 */ /* 0x000fc80000000000 */
[----:B0-----:R-:W-:-:S04]  /*03a0*/  FADD R4, R15, R4 ;  /* 0x000000040f047221 */ /* 0x001fc80000000000 */
[----:B------:R-:W-:-:S05]  /*03b0*/  FADD R4, R4, R5 ;  /* 0x0000000504047221 */ /* 0x000fca0000000000 */
[----:B------:R0:W-:Y:S01]  /*03c0*/  STS [R11], R4 ;  /* 0x000000040b007388 */ /* 0x0001e20000000800 */
[----:B------:R-:W-:Y:S05]  /*03d0*/  @P0 EXIT ;  /* 0x000000000000094d */ /* 0x000fea0003800000 */
[----:B0-----:R-:W0:Y:S01]  /*03e0*/  LDS.64 R4, [R9+0x1f8] ;  /* 0x0001f80009047984 */ /* 0x001e220000000a00 */
[----:B------:R-:W1:Y:S03]  /*03f0*/  LDC.64 R2, c[0x0][0x390] ;  /* 0x0000e400ff027b82 */ /* 0x000e660000000a00 */
[----:B------:R-:W2:Y:S01]  /*0400*/  LDS R7, [R9+0x200] ;  /* 0x0002000009077984 */ /* 0x000ea20000000800 */
[----:B-1----:R-:W-:-:S04]  /*0410*/  IMAD.WIDE.U32 R2, R0, 0x4, R2 ;  /* 0x0000000400027825 */ /* 0x002fc800078e0002 */
[----:B0-----:R-:W-:-:S04]  /*0420*/  FADD R4, RZ, R4 ;  /* 0x00000004ff047221 */ /* 0x001fc80000000000 */
[----:B------:R-:W-:-:S04]  /*0430*/  FADD R4, R4, R5 ;  /* 0x0000000504047221 */ /* 0x000fc80000000000 */
[----:B--2---:R-:W-:-:S05]  /*0440*/  FADD R7, R4, R7 ;  /* 0x0000000704077221 */ /* 0x004fca0000000000 */
[----:B------:R-:W-:Y:S01]  /*0450*/  REDG.E.ADD.F32.FTZ.RN.STRONG.GPU desc[UR4][R2.64], R7 ;  /* 0x00000007020079a6 */ /* 0x000fe2000c12f304 */
[----:B------:R-:W-:Y:S05]  /*0460*/  EXIT ;  /* 0x000000000000794d */ /* 0x000fea0003800000 */
.L_x_9:
        /* <DEDUP_REMOVED lines=9> */
.L_x_44:


//--------------------- .text._Z10ss_sigmoidPA6_A6_fS1_ --------------------------
	.section	.text._Z10ss_sigmoidPA6_A6_fS1_,"ax",@progbits
	.align	128
        .global         _Z10ss_sigmoidPA6_A6_fS1_
        .type           _Z10ss_sigmoidPA6_A6_fS1_,@function
        .size           _Z10ss_sigmoidPA6_A6_fS1_,(.L_x_39 - _Z10ss_sigmoidPA6_A6_fS1_)
        .other          _Z10ss_sigmoidPA6_A6_fS1_,@"STO_CUDA_ENTRY STV_DEFAULT"
_Z10ss_sigmoidPA6_A6_fS1_:
.text._Z10ss_sigmoidPA6_A6_fS1_:
[----:B------:R-:W-:Y:S01]  /*0000*/  LDC R1, c[0x0][0x37c] ;  /* 0x0000df00ff017b82 */ /* 0x000fe20000000800 */
[----:B------:R-:W0:Y:S07]  /*0010*/  S2R R5, SR_CTAID.X ;  /* 0x0000000000057919 */ /* 0x000e2e0000002500 */
[----:B------:R-:W0:Y:S01]  /*0020*/  LDC.64 R6, c[0x0][0x380] ;  /* 0x0000e000ff067b82 */ /* 0x000e220000000a00 */
[----:B------:R-:W1:Y:S01]  /*0030*/  LDCU.64 UR4, c[0x0][0x358] ;  /* 0x00006b00ff0477ac */ /* 0x000e620008000a00 */
[----:B------:R-:W2:Y:S01]  /*0040*/  S2R R4, SR_TID.X ;  /* 0x0000000000047919 */ /* 0x000ea20000002100 */
[----:B------:R-:W3:Y:S01]  /*0050*/  S2R R3, SR_TID.Y ;  /* 0x0000000000037919 */ /* 0x000ee20000002200 */
[----:B0-----:R-:W-:-:S04]  /*0060*/  IMAD.WIDE.U32 R6, R5, 0x90, R6 ;  /* 0x0000009005067825 */ /* 0x001fc800078e0006 */
[----:B--2---:R-:W-:-:S04]  /*0070*/  IMAD.WIDE.U32 R6, R4, 0x18, R6 ;  /* 0x0000001804067825 */ /* 0x004fc800078e0006 */
[----:B---3--:R-:W-:-:S06]  /*0080*/  IMAD.WIDE.U32 R6, R3, 0x4, R6 ;  /* 0x0000000403067825 */ /* 0x008fcc00078e0006 */
[----:B-1----:R-:W2:Y:S01]  /*0090*/  LDG.E R6, desc[UR4][R6.64] ;  /* 0x0000000406067981 */ /* 0x002ea2000c1e1900 */
[----:B------:R-:W-:Y:S02]  /*00a0*/  HFMA2 R11, -RZ, RZ, 3.7421875, 0 ;  /* 0x437c0000ff0b7431 */ /* 0x000fe400000001ff */
[----:B------:R-:W-:Y:S01]  /*00b0*/  IMAD.MOV.U32 R9, RZ, RZ, 0x3bbb989d ;  /* 0x3bbb989dff097424 */ /* 0x000fe200078e00ff */
[----:B------:R-:W-:Y:S03]  /*00c0*/  BSSY.RECONVERGENT B0, `(.L_x_10) ;  /* 0x0000014000007945 */ /* 0x000fe60003800200 */
[----:B--2---:R-:W-:-:S04]  /*00d0*/  FFMA.SAT R0, R6, -R9, 0.5 ;  /* 0x3f00000006007423 */ /* 0x004fc80000002809 */
[----:B------:R-:W-:-:S04]  /*00e0*/  FFMA.RM R0, R0, R11, 12582913 ;  /* 0x4b40000100007423 */ /* 0x000fc8000000400b */
[C---:B------:R-:W-:Y:S01]  /*00f0*/  FADD R9, R0.reuse, -12583039 ;  /* 0xcb40007f00097421 */ /* 0x040fe20000000000 */
[----:B------:R-:W-:-:S03]  /*0100*/  IMAD.SHL.U32 R0, R0, 0x800000, RZ ;  /* 0x0080000000007824 */ /* 0x000fc600078e00ff */
[----:B------:R-:W-:-:S04]  /*0110*/  FFMA R9, R6, -1.4426950216293334961, -R9 ;  /* 0xbfb8aa3b06097823 */ /* 0x000fc80000000809 */
[----:B------:R-:W-:-:S06]  /*0120*/  FFMA R9, R6, -1.925963033500011079e-08, R9 ;  /* 0xb2a5706006097823 */ /* 0x000fcc0000000009 */
[----:B------:R-:W0:Y:S02]  /*0130*/  MUFU.EX2 R9, R9 ;  /* 0x0000000900097308 */ /* 0x000e240000000800 */
[----:B0-----:R-:W-:-:S05]  /*0140*/  FFMA R0, R0, R9, 1 ;  /* 0x3f80000000007423 */ /* 0x001fca0000000009 */
[----:B------:R-:W-:-:S04]  /*0150*/  IADD3 R2, PT, PT, R0, 0x1800000, RZ ;  /* 0x0180000000027810 */ /* 0x000fc80007ffe0ff */
[----:B------:R-:W-:-:S04]  /*0160*/  LOP3.LUT R2, R2, 0x7f800000, RZ, 0xc0, !PT ;  /* 0x7f80000002027812 */ /* 0x000fc800078ec0ff */
[----:B------:R-:W-:-:S13]  /*0170*/  ISETP.GT.U32.AND P0, PT, R2, 0x1ffffff, PT ;  /* 0x01ffffff0200780c */ /* 0x000fda0003f04070 */
[----:B------:R-:W-:Y:S05]  /*0180*/  @P0 BRA `(.L_x_11) ;  /* 0x00000000000c0947 */ /* 0x000fea0003800000 */
[----:B------:R-:W-:-:S07]  /*0190*/  MOV R6, 0x1b0 ;  /* 0x000001b000067802 */ /* 0x000fce0000000f00 */
[----:B------:R-:W-:Y:S05]  /*01a0*/  CALL.REL.NOINC `($__internal_1_$__cuda_sm20_rcp_rn_f32_slowpath) ;  /* 0x0000000000307944 */ /* 0x000fea0003c00000 */
[----:B------:R-:W-:Y:S05]  /*01b0*/  BRA `(.L_x_12) ;  /* 0x0000000000107947 */ /* 0x000fea0003800000 */
.L_x_11:
[----:B------:R-:W0:Y:S02]  /*01c0*/  MUFU.RCP R9, R0 ;  /* 0x0000000000097308 */ /* 0x000e240000001000 */
[----:B0-----:R-:W-:-:S04]  /*01d0*/  FFMA R2, R0, R9, -1 ;  /* 0xbf80000000027423 */ /* 0x001fc80000000009 */
[----:B------:R-:W-:-:S04]  /*01e0*/  FADD.FTZ R2, -R2, -RZ ;  /* 0x800000ff02027221 */ /* 0x000fc80000010100 */
[----:B------:R-:W-:-:S07]  /*01f0*/  FFMA R9, R9, R2, R9 ;  /* 0x0000000209097223 */ /* 0x000fce0000000009 */
.L_x_12:
[----:B------:R-:W-:Y:S05]  /*0200*/  BSYNC.RECONVERGENT B0 ;  /* 0x0000000000007941 */ /* 0x000fea0003800200 */
.L_x_10:
[----:B------:R-:W0:Y:S02]  /*0210*/  LDC.64 R6, c[0x0][0x388] ;  /* 0x0000e200ff067b82 */ /* 0x000e240000000a00 */
[----:B0-----:R-:W-:-:S04]  /*0220*/  IMAD.WIDE.U32 R6, R5, 0x90, R6 ;  /* 0x0000009005067825 */ /* 0x001fc800078e0006 */
[----:B------:R-:W-:-:S04]  /*0230*/  IMAD.WIDE.U32 R6, R4, 0x18, R6 ;  /* 0x0000001804067825 */ /* 0x000fc800078e0006 */
[----:B------:R-:W-:-:S05]  /*0240*/  IMAD.WIDE.U32 R6, R3, 0x4, R6 ;  /* 0x0000000403067825 */ /* 0x000fca00078e0006 */
[----:B------:R-:W-:Y:S01]  /*0250*/  STG.E desc[UR4][R6.64], R9 ;  /* 0x0000000906007986 */ /* 0x000fe2000c101904 */
[----:B------:R-:W-:Y:S05]  /*0260*/  EXIT ;  /* 0x000000000000794d */ /* 0x000fea0003800000 */
        .weak           $__internal_1_$__cuda_sm20_rcp_rn_f32_slowpath
        .type           $__internal_1_$__cuda_sm20_rcp_rn_f32_slowpath,@function
        .size           $__internal_1_$__cuda_sm20_rcp_rn_f32_slowpath,(.L_x_39 - $__internal_1_$__cuda_sm20_rcp_rn_f32_slowpath)
$__internal_1_$__cuda_sm20_rcp_rn_f32_slowpath:
        /* <DEDUP_REMOVED lines=15> */
.L_x_14:
[----:B------:R-:W-:-:S05]  /*0360*/  VIADD R7, R2, 0xffffff03 ;  /* 0xffffff0302077836 */ /* 0x000fca0000000000 */
[----:B------:R-:W-:-:S13]  /*0370*/  ISETP.GT.U32.AND P0, PT, R7, 0x1, PT ;  /* 0x000000010700780c */ /* 0x000fda0003f04070 */
[----:B------:R-:W-:Y:S05]  /*0380*/  @P0 BRA `(.L_x_16) ;  /* 0x0000000000780947 */ /* 0x000fea0003800000 */
[----:B------:R-:W-:Y:S02]  /*0390*/  LOP3.LUT R8, R0, 0x7fffff, RZ, 0xc0, !PT ;  /* 0x007fffff00087812 */ /* 0x000fe400078ec0ff */
[----:B------:R-:W-:Y:S02]  /*03a0*/  MOV R12, 0x3 ;  /* 0x00000003000c7802 */ /* 0x000fe40000000f00 */
        /* <DEDUP_REMOVED lines=11> */
[----:B------:R-:W-:-:S03]  /*0460*/  LOP3.LUT R8, R13, R10, RZ, 0xc0, !PT ;  /* 0x0000000a0d087212 */ /* 0x000fc600078ec0ff */
[----:B------:R-:W-:Y:S01]  /*0470*/  IMAD.MOV R9, RZ, RZ, -R9 ;  /* 0x000000ffff097224 */ /* 0x000fe200078e0a09 */
[----:B------:R-:W-:-:S04]  /*0480*/  SHF.R.U32.HI R8, RZ, R7, R8 ;  /* 0x00000007ff087219 */ /* 0x000fc80000011608 */
[----:B------:R-:W-:Y:S02]  /*0490*/  LOP3.LUT P1, RZ, R9, R7, R10, 0xf8, !PT ;  /* 0x0000000709ff7212 */ /* 0x000fe4000782f80a */
[C---:B------:R-:W-:Y:S02]  /*04a0*/  LOP3.LUT P0, RZ, R8.reuse, 0x1, RZ, 0xc0, !PT ;  /* 0x0000000108ff7812 */ /* 0x040fe4000780c0ff */
[----:B------:R-:W-:-:S04]  /*04b0*/  LOP3.LUT P2, RZ, R8, 0x2, RZ, 0xc0, !PT ;  /* 0x0000000208ff7812 */ /* 0x000fc8000784c0ff */
[----:B------:R-:W-:Y:S02]  /*04c0*/  PLOP3.LUT P0, PT, P0, P1, P2, 0xe0, 0x0 ;  /* 0x000000000000781c */ /* 0x000fe40000703c20 */
[----:B------:R-:W-:Y:S02]  /*04d0*/  LOP3.LUT P1, RZ, R0, 0x7fffff, RZ, 0xc0, !PT ;  /* 0x007fffff00ff7812 */ /* 0x000fe4000782c0ff */
[----:B------:R-:W-:-:S04]  /*04e0*/  SEL R7, RZ, 0x1, !P0 ;  /* 0x00000001ff077807 */ /* 0x000fc80004000000 */
[----:B------:R-:W-:-:S04]  /*04f0*/  IADD3 R7, PT, PT, -R7, RZ, RZ ;  /* 0x000000ff07077210 */ /* 0x000fc80007ffe1ff */
[----:B------:R-:W-:Y:S01]  /*0500*/  ISETP.GE.AND P0, PT, R7, RZ, PT ;  /* 0x000000ff0700720c */ /* 0x000fe20003f06270 */
[----:B------:R-:W-:-:S05]  /*0510*/  VIADD R7, R2, 0xffffff04 ;  /* 0xffffff0402077836 */ /* 0x000fca0000000000 */
[----:B------:R-:W-:-:S07]  /*0520*/  SHF.R.U32.HI R7, RZ, R7, R10 ;  /* 0x00000007ff077219 */ /* 0x000fce000001160a */
[----:B------:R-:W-:-:S05]  /*0530*/  @!P0 IADD3 R7, PT, PT, R7, 0x1, RZ ;  /* 0x0000000107078810 */ /* 0x000fca0007ffe0ff */
[----:B------:R-:W-:-:S05]  /*0540*/  @!P1 IMAD.SHL.U32 R7, R7, 0x2, RZ ;  /* 0x0000000207079824 */ /* 0x000fca00078e00ff */
[----:B------:R-:W-:Y:S01]  /*0550*/  LOP3.LUT R7, R7, 0x80000000, R0, 0xf8, !PT ;  /* 0x8000000007077812 */ /* 0x000fe200078ef800 */
[----:B------:R-:W-:Y:S06]  /*0560*/  BRA `(.L_x_15) ;  /* 0x0000000000047947 */ /* 0x000fec0003800000 */
.L_x_16:
[----:B------:R0:W1:Y:S02]  /*0570*/  MUFU.RCP R7, R0 ;  /* 0x0000000000077308 */ /* 0x0000640000001000 */
.L_x_15:
[----:B------:R-:W-:Y:S05]  /*0580*/  BSYNC.RECONVERGENT B1 ;  /* 0x0000000000017941 */ /* 0x000fea0003800200 */
.L_x_13:
[----:B-1----:R-:W-:Y:S01]  /*0590*/  MOV R9, R7 ;  /* 0x0000000700097202 */ /* 0x002fe20000000f00 */
[----:B------:R-:W-:-:S04]  /*05a0*/  IMAD.MOV.U32 R7, RZ, RZ, 0x0 ;  /* 0x00000000ff077424 */ /* 0x000fc800078e00ff */
[----:B0-----:R-:W-:Y:S05]  /*05b0*/  RET.REL.NODEC R6 `(_Z10ss_sigmoidPA6_A6_fS1_) ;  /* 0xfffffff806907950 */ /* 0x001fea0003c3ffff */
.L_x_17:
        /* <DEDUP_REMOVED lines=12> */
.L_x_39:


//--------------------- .text._Z10ss_biasingPA6_A6_fPfS1_ --------------------------
	.section	.text._Z10ss_biasingPA6_A6_fPfS1_,"ax",@progbits
	.align	128
        .global         _Z10ss_biasingPA6_A6_fPfS1_
        .type           _Z10ss_biasingPA6_A6_fPfS1_,@function
        .size           _Z10ss_biasingPA6_A6_fPfS1_,(.L_x_46 - _Z10ss_biasingPA6_A6_fPfS1_)
        .other          _Z10ss_biasingPA6_A6_fPfS1_,@"STO_CUDA_ENTRY STV_DEFAULT"
_Z10ss_biasingPA6_A6_fPfS1_:
.text._Z10ss_biasingPA6_A6_fPfS1_:
[----:B------:R-:W-:Y:S01]  /*0000*/  LDC R1, c[0x0][0x37c] ;  /* 0x0000df00ff017b82 */ /* 0x000fe20000000800 */
[----:B------:R-:W0:Y:S07]  /*0010*/  S2R R13, SR_CTAID.X ;  /* 0x00000000000d7919 */ /* 0x000e2e0000002500 */
[----:B------:R-:W0:Y:S01]  /*0020*/  LDC.64 R2, c[0x0][0x380] ;  /* 0x0000e000ff027b82 */ /* 0x000e220000000a00 */
[----:B------:R-:W1:Y:S01]  /*0030*/  LDCU.64 UR4, c[0x0][0x358] ;  /* 0x00006b00ff0477ac */ /* 0x000e620008000a00 */
[----:B------:R-:W2:Y:S01]  /*0040*/  S2R R9, SR_TID.X ;  /* 0x0000000000097919 */ /* 0x000ea20000002100 */
[----:B------:R-:W3:Y:S05]  /*0050*/  S2R R11, SR_TID.Y ;  /* 0x00000000000b7919 */ /* 0x000eea0000002200 */
[----:B------:R-:W1:Y:S08]  /*0060*/  LDC.64 R4, c[0x0][0x388] ;  /* 0x0000e200ff047b82 */ /* 0x000e700000000a00 */
[----:B------:R-:W4:Y:S01]  /*0070*/  LDC.64 R6, c[0x0][0x390] ;  /* 0x0000e400ff067b82 */ /* 0x000f220000000a00 */
[----:B0-----:R-:W-:Y:S01]  /*0080*/  IMAD.WIDE.U32 R2, R13, 0x90, R2 ;  /* 0x000000900d027825 */ /* 0x001fe200078e0002 */
[----:B-1----:R-:W5:Y:S03]  /*0090*/  LDG.E R5, desc[UR4][R4.64] ;  /* 0x0000000404057981 */ /* 0x002f66000c1e1900 */
[----:B--2---:R-:W-:-:S04]  /*00a0*/  IMAD.WIDE.U32 R2, R9, 0x18, R2 ;  /* 0x0000001809027825 */ /* 0x004fc800078e0002 */
[----:B---3--:R-:W-:-:S06]  /*00b0*/  IMAD.WIDE.U32 R2, R11, 0x4, R2 ;  /* 0x000000040b027825 */ /* 0x008fcc00078e0002 */
[----:B------:R-:W5:Y:S01]  /*00c0*/  LDG.E R2, desc[UR4][R2.64] ;  /* 0x0000000402027981 */ /* 0x000f62000c1e1900 */
[----:B----4-:R-:W-:-:S04]  /*00d0*/  IMAD.WIDE.U32 R6, R13, 0x90, R6 ;  /* 0x000000900d067825 */ /* 0x010fc800078e0006 */
[----:B------:R-:W-:-:S04]  /*00e0*/  IMAD.WIDE.U32 R6, R9, 0x18, R6 ;  /* 0x0000001809067825 */ /* 0x000fc800078e0006 */
[----:B------:R-:W-:-:S04]  /*00f0*/  IMAD.WIDE.U32 R6, R11, 0x4, R6 ;  /* 0x000000040b067825 */ /* 0x000fc800078e0006 */
[----:B-----5:R-:W-:-:S05]  /*0100*/  FADD R9, R2, R5 ;  /* 0x0000000502097221 */ /* 0x020fca0000000000 */
[----:B------:R-:W-:Y:S01]  /*0110*/  STG.E desc[UR4][R6.64], R9 ;  /* 0x0000000906007986 */ /* 0x000fe2000c101904 */
[----:B------:R-:W-:Y:S05]  /*0120*/  EXIT ;  /* 0x000000000000794d */ /* 0x000fea0003800000 */
.L_x_18:
        /* <DEDUP_REMOVED lines=13> */
.L_x_46:


//--------------------- .text._Z12ss_filteringPA24_A24_fPA4_fPA6_A6_f --------------------------
	.section	.text._Z12ss_filteringPA24_A24_fPA4_fPA6_A6_f,"ax",@progbits
	.align	128
        .global         _Z12ss_filteringPA24_A24_fPA4_fPA6_A6_f
        .type           _Z12ss_filteringPA24_A24_fPA4_fPA6_A6_f,@function
        .size           _Z12ss_filteringPA24_A24_fPA4_fPA6_A6_f,(.L_x_47 - _Z12ss_filteringPA24_A24_fPA4_fPA6_A6_f)
        .other          _Z12ss_filteringPA24_A24_fPA4_fPA6_A6_f,@"STO_CUDA_ENTRY STV_DEFAULT"
_Z12ss_filteringPA24_A24_fPA4_fPA6_A6_f:
.text._Z12ss_filteringPA24_A24_fPA4_fPA6_A6_f:
[----:B------:R-:W-:Y:S01]  /*0000*/  LDC R1, c[0x0][0x37c] ;  /* 0x0000df00ff017b82 */ /* 0x000fe20000000800 */
[----:B------:R-:W0:Y:S07]  /*0010*/  S2R R0, SR_TID.X ;  /* 0x0000000000007919 */ /* 0x000e2e0000002100 */
[----:B------:R-:W0:Y:S01]  /*0020*/  LDC.64 R4, c[0x0][0x380] ;  /* 0x0000e000ff047b82 */ /* 0x000e220000000a00 */
[----:B------:R-:W1:Y:S01]  /*0030*/  LDCU UR4, c[0x0][0x364] ;  /* 0x00006c80ff0477ac */ /* 0x000e620008000800 */
[----:B------:R-:W2:Y:S01]  /*0040*/  S2R R11, SR_TID.Y ;  /* 0x00000000000b7919 */ /* 0x000ea20000002200 */
[----:B------:R-:W3:Y:S01]  /*0050*/  LDCU UR5, c[0x0][0x368] ;  /* 0x00006d00ff0577ac */ /* 0x000ee20008000800 */
[----:B------:R-:W1:Y:S04]  /*0060*/  S2R R2, SR_CTAID.X ;  /* 0x0000000000027919 */ /* 0x000e680000002500 */
[----:B------:R-:W2:Y:S01]  /*0070*/  LDC.64 R6, c[0x0][0x388] ;  /* 0x0000e200ff067b82 */ /* 0x000ea20000000a00 */
[----:B------:R-:W4:Y:S01]  /*0080*/  LDCU.64 UR6, c[0x0][0x358] ;  /* 0x00006b00ff0677ac */ /* 0x000f220008000a00 */
[----:B------:R-:W3:Y:S01]  /*0090*/  S2R R10, SR_TID.Z ;  /* 0x00000000000a7919 */ /* 0x000ee20000002300 */
[----:B------:R-:W3:Y:S01]  /*00a0*/  S2R R3, SR_CTAID.Y ;  /* 0x0000000000037919 */ /* 0x000ee20000002600 */
[----:B0-----:R-:W-:-:S04]  /*00b0*/  IMAD.WIDE.U32 R4, R0, 0x900, R4 ;  /* 0x0000090000047825 */ /* 0x001fc800078e0004 */
[----:B--2---:R-:W-:-:S04]  /*00c0*/  IMAD.WIDE.U32 R6, R11, 0x10, R6 ;  /* 0x000000100b067825 */ /* 0x004fc800078e0006 */
[----:B-1----:R-:W-:-:S04]  /*00d0*/  IMAD R9, R2, UR4, R11 ;  /* 0x0000000402097c24 */ /* 0x002fc8000f8e020b */
[----:B------:R-:W-:-:S04]  /*00e0*/  IMAD.WIDE R4, R9, 0x60, R4 ;  /* 0x0000006009047825 */ /* 0x000fc800078e0204 */
[----:B---3--:R-:W-:Y:S02]  /*00f0*/  IMAD R9, R3, UR5, R10 ;  /* 0x0000000503097c24 */ /* 0x008fe4000f8e020a */
[----:B------:R-:W-:-:S04]  /*0100*/  IMAD.WIDE.U32 R6, R10, 0x4, R6 ;  /* 0x000000040a067825 */ /* 0x000fc800078e0006 */
[----:B------:R-:W-:Y:S02]  /*0110*/  IMAD.WIDE.U32 R4, R9, 0x4, R4 ;  /* 0x0000000409047825 */ /* 0x000fe400078e0004 */
[----:B----4-:R-:W2:Y:S04]  /*0120*/  LDG.E R7, desc[UR6][R6.64] ;  /* 0x0000000606077981 */ /* 0x010ea8000c1e1900 */
[----:B------:R-:W2:Y:S01]  /*0130*/  LDG.E R4, desc[UR6][R4.64] ;  /* 0x0000000604047981 */ /* 0x000ea2000c1e1900 */
[----:B------:R-:W0:Y:S01]  /*0140*/  S2UR UR5, SR_CgaCtaId ;  /* 0x00000000000579c3 */ /* 0x000e220000008800 */
[----:B------:R-:W-:Y:S01]  /*0150*/  UMOV UR4, 0x400 ;  /* 0x0000040000047882 */ /* 0x000fe20000000000 */
[----:B------:R-:W-:Y:S01]  /*0160*/  LOP3.LUT P0, RZ, R11, R10, RZ, 0xfc, !PT ;  /* 0x0000000a0bff7212 */ /* 0x000fe2000780fcff */
[----:B0-----:R-:W-:-:S06]  /*0170*/  ULEA UR4, UR5, UR4, 0x18 ;  /* 0x0000000405047291 */ /* 0x001fcc000f8ec0ff */
[----:B------:R-:W-:-:S04]  /*0180*/  LEA R20, R0, UR4, 0x6 ;  /* 0x0000000400147c11 */ /* 0x000fc8000f8e30ff */
[----:B------:R-:W-:-:S04]  /*0190*/  LEA R8, R11, R20, 0x4 ;  /* 0x000000140b087211 */ /* 0x000fc800078e20ff */
[----:B------:R-:W-:Y:S01]  /*01a0*/  LEA R9, R10, R8, 0x2 ;  /* 0x000000080a097211 */ /* 0x000fe200078e10ff */
[----:B--2---:R-:W-:-:S05]  /*01b0*/  FMUL R8, R4, R7 ;  /* 0x0000000704087220 */ /* 0x004fca0000400000 */
[----:B------:R0:W-:Y:S01]  /*01c0*/  STS [R9], R8 ;  /* 0x0000000809007388 */ /* 0x0001e20000000800 */
[----:B------:R-:W-:Y:S06]  /*01d0*/  BAR.SYNC.DEFER_BLOCKING 0x0 ;  /* 0x0000000000007b1d */ /* 0x000fec0000010000 */
[----:B------:R-:W-:Y:S05]  /*01e0*/  @P0 EXIT ;  /* 0x000000000000094d */ /* 0x000fea0003800000 */
[----:B------:R-:W1:Y:S04]  /*01f0*/  LDS.128 R4, [R20] ;  /* 0x0000000014047984 */ /* 0x000e680000000c00 */
[----:B0-----:R-:W0:Y:S04]  /*0200*/  LDS.128 R8, [R20+0x10] ;  /* 0x0000100014087984 */ /* 0x001e280000000c00 */
[----:B------:R-:W2:Y:S04]  /*0210*/  LDS.128 R12, [R20+0x20] ;  /* 0x00002000140c7984 */ /* 0x000ea80000000c00 */
[----:B------:R-:W3:Y:S01]  /*0220*/  LDS.128 R16, [R20+0x30] ;  /* 0x0000300014107984 */ /* 0x000ee20000000c00 */
[----:B-1----:R-:W-:-:S04]  /*0230*/  FADD R4, RZ, R4 ;  /* 0x00000004ff047221 */ /* 0x002fc80000000000 */
[----:B------:R-:W-:-:S04]  /*0240*/  FADD R5, R4, R5 ;  /* 0x0000000504057221 */ /* 0x000fc80000000000 */
[----:B------:R-:W-:Y:S02]  /*0250*/  FADD R6, R5, R6 ;  /* 0x0000000605067221 */ /* 0x000fe40000000000 */
[----:B------:R-:W1:Y:S02]  /*0260*/  LDC.64 R4, c[0x0][0x390] ;  /* 0x0000e400ff047b82 */ /* 0x000e640000000a00 */
[----:B------:R-:W-:-:S04]  /*0270*/  FADD R7, R6, R7 ;  /* 0x0000000706077221 */ /* 0x000fc80000000000 */
[----:B0-----:R-:W-:-:S04]  /*0280*/  FADD R8, R7, R8 ;  /* 0x0000000807087221 */ /* 0x001fc80000000000 */
[----:B------:R-:W-:-:S04]  /*0290*/  FADD R9, R8, R9 ;  /* 0x0000000908097221 */ /* 0x000fc80000000000 */
[----:B------:R-:W-:-:S04]  /*02a0*/  FADD R10, R9, R10 ;  /* 0x0000000a090a7221 */ /* 0x000fc80000000000 */
[----:B------:R-:W-:-:S04]  /*02b0*/  FADD R11, R10, R11 ;  /* 0x0000000b0a0b7221 */ /* 0x000fc80000000000 */
[----:B--2---:R-:W-:Y:S01]  /*02c0*/  FADD R12, R11, R12 ;  /* 0x0000000c0b0c7221 */ /* 0x004fe20000000000 */
[----:B-1----:R-:W-:-:S04]  /*02d0*/  IMAD.WIDE.U32 R4, R0, 0x90, R4 ;  /* 0x0000009000047825 */ /* 0x002fc800078e0004 */
[----:B------:R-:W-:-:S04]  /*02e0*/  FADD R13, R12, R13 ;  /* 0x0000000d0c0d7221 */ /* 0x000fc80000000000 */
[----:B------:R-:W-:Y:S01]  /*02f0*/  FADD R14, R13, R14 ;  /* 0x0000000e0d0e7221 */ /* 0x000fe20000000000 */
[----:B------:R-:W-:-:S04]  /*0300*/  IMAD.WIDE.U32 R4, R2, 0x18, R4 ;  /* 0x0000001802047825 */ /* 0x000fc800078e0004 */
[----:B------:R-:W-:Y:S01]  /*0310*/  FADD R15, R14, R15 ;  /* 0x0000000f0e0f7221 */ /* 0x000fe20000000000 */
[----:B------:R-:W-:-:S04]  /*0320*/  IMAD.WIDE.U32 R4, R3, 0x4, R4 ;  /* 0x0000000403047825 */ /* 0x000fc800078e0004 */
[----:B---3--:R-:W-:-:S04]  /*0330*/  FADD R16, R15, R16 ;  /* 0x000000100f107221 */ /* 0x008fc80000000000 */
[----:B------:R-:W-:-:S04]  /*0340*/  FADD R17, R16, R17 ;  /* 0x0000001110117221 */ /* 0x000fc80000000000 */
[----:B------:R-:W-:-:S04]  /*0350*/  FADD R18, R17, R18 ;  /* 0x0000001211127221 */ /* 0x000fc80000000000 */
[----:B------:R-:W-:-:S05]  /*0360*/  FADD R19, R18, R19 ;  /* 0x0000001312137221 */ /* 0x000fca0000000000 */
[----:B------:R-:W-:Y:S01]  /*0370*/  STG.E desc[UR6][R4.64], R19 ;  /* 0x0000001304007986 */ /* 0x000fe2000c101906 */
[----:B------:R-:W-:Y:S05]  /*0380*/  EXIT ;  /* 0x000000000000794d */ /* 0x000fea0003800000 */
.L_x_19:
        /* <DEDUP_REMOVED lines=15> */
.L_x_47:


//--------------------- .text._Z12conv_sigmoidPA24_A24_fS1_ --------------------------
	.section	.text._Z12conv_sigmoidPA24_A24_fS1_,"ax",@progbits
	.align	128
        .global         _Z12conv_sigmoidPA24_A24_fS1_
        .type           _Z12conv_sigmoidPA24_A24_fS1_,@function
        .size           _Z12conv_sigmoidPA24_A24_fS1_,(.L_x_40 - _Z12conv_sigmoidPA24_A24_fS1_)
        .other          _Z12conv_sigmoidPA24_A24_fS1_,@"STO_CUDA_ENTRY STV_DEFAULT"
_Z12conv_sigmoidPA24_A24_fS1_:
.text._Z12conv_sigmoidPA24_A24_fS1_:
[----:B------:R-:W-:Y:S01]  /*0000*/  LDC R1, c[0x0][0x37c] ;  /* 0x0000df00ff017b82 */ /* 0x000fe20000000800 */
[----:B------:R-:W0:Y:S07]  /*0010*/  S2R R5, SR_CTAID.Z ;  /* 0x0000000000057919 */ /* 0x000e2e0000002700 */
[----:B------:R-:W0:Y:S01]  /*0020*/  LDC.64 R2, c[0x0][0x380] ;  /* 0x0000e000ff027b82 */ /* 0x000e220000000a00 */
[----:B------:R-:W1:Y:S01]  /*0030*/  LDCU.64 UR4, c[0x0][0x358] ;  /* 0x00006b00ff0477ac */ /* 0x000e620008000a00 */
[----:B------:R-:W2:Y:S01]  /*0040*/  S2R R7, SR_TID.X ;  /* 0x0000000000077919 */ /* 0x000ea20000002100 */
[----:B------:R-:W3:Y:S05]  /*0050*/  S2R R9, SR_TID.Y ;  /* 0x0000000000097919 */ /* 0x000eea0000002200 */
[----:B------:R-:W2:Y:S08]  /*0060*/  S2UR UR6, SR_CTAID.X ;  /* 0x00000000000679c3 */ /* 0x000eb00000002500 */
[----:B------:R-:W2:Y:S08]  /*0070*/  LDC R4, c[0x0][0x360] ;  /* 0x0000d800ff047b82 */ /* 0x000eb00000000800 */
[----:B------:R-:W3:Y:S01]  /*0080*/  S2UR UR7, SR_CTAID.Y ;  /* 0x00000000000779c3 */ /* 0x000ee20000002600 */
[----:B0-----:R-:W-:-:S07]  /*0090*/  IMAD.WIDE.U32 R2, R5, 0x900, R2 ;  /* 0x0000090005027825 */ /* 0x001fce00078e0002 */
[----:B------:R-:W3:Y:S01]  /*00a0*/  LDC R0, c[0x0][0x364] ;  /* 0x0000d900ff007b82 */ /* 0x000ee20000000800 */
[----:B--2---:R-:W-:-:S04]  /*00b0*/  IMAD R4, R4, UR6, R7 ;  /* 0x0000000604047c24 */ /* 0x004fc8000f8e0207 */
[----:B------:R-:W-:-:S04]  /*00c0*/  IMAD.WIDE R6, R4, 0x60, R2 ;  /* 0x0000006004067825 */ /* 0x000fc800078e0202 */
[----:B---3--:R-:W-:-:S04]  /*00d0*/  IMAD R3, R0, UR7, R9 ;  /* 0x0000000700037c24 */ /* 0x008fc8000f8e0209 */
[----:B------:R-:W-:-:S06]  /*00e0*/  IMAD.WIDE.U32 R6, R3, 0x4, R6 ;  /* 0x0000000403067825 */ /* 0x000fcc00078e0006 */
[----:B-1----:R-:W2:Y:S01]  /*00f0*/  LDG.E R6, desc[UR4][R6.64] ;  /* 0x0000000406067981 */ /* 0x002ea2000c1e1900 */
[----:B------:R-:W-:Y:S01]  /*0100*/  HFMA2 R9, -RZ, RZ, 0.96630859375, -0.0022525787353515625 ;  /* 0x3bbb989dff097431 */ /* 0x000fe200000001ff */
[----:B------:R-:W-:Y:S01]  /*0110*/  MOV R11, 0x437c0000 ;  /* 0x437c0000000b7802 */ /* 0x000fe20000000f00 */
        /* <DEDUP_REMOVED lines=14> */
[----:B------:R-:W-:Y:S05]  /*0200*/  CALL.REL.NOINC `($__internal_2_$__cuda_sm20_rcp_rn_f32_slowpath) ;  /* 0x0000000000307944 */ /* 0x000fea0003c00000 */
[----:B------:R-:W-:Y:S05]  /*0210*/  BRA `(.L_x_22) ;  /* 0x0000000000107947 */ /* 0x000fea0003800000 */
.L_x_21:
[----:B------:R-:W0:Y:S02]  /*0220*/  MUFU.RCP R9, R0 ;  /* 0x0000000000097308 */ /* 0x000e240000001000 */
[----:B0-----:R-:W-:-:S04]  /*0230*/  FFMA R2, R0, R9, -1 ;  /* 0xbf80000000027423 */ /* 0x001fc80000000009 */
[----:B------:R-:W-:-:S04]  /*0240*/  FADD.FTZ R2, -R2, -RZ ;  /* 0x800000ff02027221 */ /* 0x000fc80000010100 */
[----:B------:R-:W-:-:S07]  /*0250*/  FFMA R9, R9, R2, R9 ;  /* 0x0000000209097223 */ /* 0x000fce0000000009 */
.L_x_22:
[----:B------:R-:W-:Y:S05]  /*0260*/  BSYNC.RECONVERGENT B0 ;  /* 0x0000000000007941 */ /* 0x000fea0003800200 */
.L_x_20:
[----:B------:R-:W0:Y:S02]  /*0270*/  LDC.64 R6, c[0x0][0x388] ;  /* 0x0000e200ff067b82 */ /* 0x000e240000000a00 */
[----:B0-----:R-:W-:-:S04]  /*0280*/  IMAD.WIDE.U32 R6, R5, 0x900, R6 ;  /* 0x0000090005067825 */ /* 0x001fc800078e0006 */
[----:B------:R-:W-:-:S04]  /*0290*/  IMAD.WIDE R6, R4, 0x60, R6 ;  /* 0x0000006004067825 */ /* 0x000fc800078e0206 */
[----:B------:R-:W-:-:S05]  /*02a0*/  IMAD.WIDE.U32 R6, R3, 0x4, R6 ;  /* 0x0000000403067825 */ /* 0x000fca00078e0006 */
[----:B------:R-:W-:Y:S01]  /*02b0*/  STG.E desc[UR4][R6.64], R9 ;  /* 0x0000000906007986 */ /* 0x000fe2000c101904 */
[----:B------:R-:W-:Y:S05]  /*02c0*/  EXIT ;  /* 0x000000000000794d */ /* 0x000fea0003800000 */
        .weak           $__internal_2_$__cuda_sm20_rcp_rn_f32_slowpath
        .type           $__internal_2_$__cuda_sm20_rcp_rn_f32_slowpath,@function
        .size           $__internal_2_$__cuda_sm20_rcp_rn_f32_slowpath,(.L_x_40 - $__internal_2_$__cuda_sm20_rcp_rn_f32_slowpath)
$__internal_2_$__cuda_sm20_rcp_rn_f32_slowpath:
        /* <DEDUP_REMOVED lines=15> */
.L_x_24:
[----:B------:R-:W-:-:S05]  /*03c0*/  VIADD R7, R2, 0xffffff03 ;  /* 0xffffff0302077836 */ /* 0x000fca0000000000 */
[----:B------:R-:W-:-:S13]  /*03d0*/  ISETP.GT.U32.AND P0, PT, R7, 0x1, PT ;  /* 0x000000010700780c */ /* 0x000fda0003f04070 */
[----:B------:R-:W-:Y:S05]  /*03e0*/  @P0 BRA `(.L_x_26) ;  /* 0x0000000000780947 */ /* 0x000fea0003800000 */
[----:B------:R-:W-:Y:S01]  /*03f0*/  LOP3.LUT R8, R0, 0x7fffff, RZ, 0xc0, !PT ;  /* 0x007fffff00087812 */ /* 0x000fe200078ec0ff */
[----:B------:R-:W-:-:S03]  /*0400*/  HFMA2 R12, -RZ, RZ, 0, 1.78813934326171875e-07 ;  /* 0x00000003ff0c7431 */ /* 0x000fc600000001ff */
[----:B------:R-:W-:-:S04]  /*0410*/  LOP3.LUT R8, R8, 0x3f800000, RZ, 0xfc, !PT ;  /* 0x3f80000008087812 */ /* 0x000fc800078efcff */
[----:B------:R-:W0:Y:S01]  /*0420*/  MUFU.RCP R9, R8 ;  /* 0x0000000800097308 */ /* 0x000e220000001000 */
[----:B------:R-:W-:Y:S01]  /*0430*/  SHF.L.U32 R13, R12, R7, RZ ;  /* 0x000000070c0d7219 */ /* 0x000fe200000006ff */
        /* <DEDUP_REMOVED lines=25> */
.L_x_26:
[----:B------:R0:W1:Y:S02]  /*05d0*/  MUFU.RCP R7, R0 ;  /* 0x0000000000077308 */ /* 0x0000640000001000 */
.L_x_25:
[----:B------:R-:W-:Y:S05]  /*05e0*/  BSYNC.RECONVERGENT B1 ;  /* 0x0000000000017941 */ /* 0x000fea0003800200 */
.L_x_23:
[----:B-1----:R-:W-:Y:S01]  /*05f0*/  MOV R9, R7 ;  /* 0x0000000700097202 */ /* 0x002fe20000000f00 */
[----:B------:R-:W-:-:S04]  /*0600*/  IMAD.MOV.U32 R7, RZ, RZ, 0x0 ;  /* 0x00000000ff077424 */ /* 0x000fc800078e00ff */
[----:B0-----:R-:W-:Y:S05]  /*0610*/  RET.REL.NODEC R6 `(_Z12conv_sigmoidPA24_A24_fS1_) ;  /* 0xfffffff806787950 */ /* 0x001fea0003c3ffff */
.L_x_27:
        /* <DEDUP_REMOVED lines=14> */
.L_x_40:


//--------------------- .text._Z12conv_biasingPA24_A24_fPfS1_ --------------------------
	.section	.text._Z12conv_biasingPA24_A24_fPfS1_,"ax",@progbits
	.align	128
        .global         _Z12conv_biasingPA24_A24_fPfS1_
        .type           _Z12conv_biasingPA24_A24_fPfS1_,@function
        .size           _Z12conv_biasingPA24_A24_fPfS1_,(.L_x_49 - _Z12conv_biasingPA24_A24_fPfS1_)
        .other          _Z12conv_biasingPA24_A24_fPfS1_,@"STO_CUDA_ENTRY STV_DEFAULT"
_Z12conv_biasingPA24_A24_fPfS1_:
.text._Z12conv_biasingPA24_A24_fPfS1_:
        /* <DEDUP_REMOVED lines=10> */
[----:B------:R-:W3:Y:S08]  /*00a0*/  LDC R11, c[0x0][0x364] ;  /* 0x0000d900ff0b7b82 */ /* 0x000ef00000000800 */
[----:B------:R-:W0:Y:S01]  /*00b0*/  LDC.64 R4, c[0x0][0x388] ;  /* 0x0000e200ff047b82 */ /* 0x000e220000000a00 */
[----:B--2---:R-:W-:-:S04]  /*00c0*/  IMAD R9, R9, UR6, R0 ;  /* 0x0000000609097c24 */ /* 0x004fc8000f8e0200 */
[----:B------:R-:W-:-:S04]  /*00d0*/  IMAD.WIDE R2, R9, 0x60, R2 ;  /* 0x0000006009027825 */ /* 0x000fc800078e0202 */
[----:B---3--:R-:W-:Y:S02]  /*00e0*/  IMAD R11, R11, UR7, R6 ;  /* 0x000000070b0b7c24 */ /* 0x008fe4000f8e0206 */
[----:B------:R-:W2:Y:S02]  /*00f0*/  LDC.64 R6, c[0x0][0x390] ;  /* 0x0000e400ff067b82 */ /* 0x000ea40000000a00 */
[----:B------:R-:W-:-:S04]  /*0100*/  IMAD.WIDE.U32 R2, R11, 0x4, R2 ;  /* 0x000000040b027825 */ /* 0x000fc800078e0002 */
[C---:B0-----:R-:W-:Y:S02]  /*0110*/  IMAD.WIDE.U32 R4, R13.reuse, 0x4, R4 ;  /* 0x000000040d047825 */ /* 0x041fe400078e0004 */
[----:B-1----:R-:W3:Y:S04]  /*0120*/  LDG.E R2, desc[UR4][R2.64] ;  /* 0x0000000402027981 */ /* 0x002ee8000c1e1900 */
[----:B------:R-:W3:Y:S01]  /*0130*/  LDG.E R5, desc[UR4][R4.64] ;  /* 0x0000000404057981 */ /* 0x000ee2000c1e1900 */
[----:B--2---:R-:W-:-:S04]  /*0140*/  IMAD.WIDE.U32 R6, R13, 0x900, R6 ;  /* 0x000009000d067825 */ /* 0x004fc800078e0006 */
[----:B------:R-:W-:-:S04]  /*0150*/  IMAD.WIDE R6, R9, 0x60, R6 ;  /* 0x0000006009067825 */ /* 0x000fc800078e0206 */
[----:B------:R-:W-:-:S04]  /*0160*/  IMAD.WIDE.U32 R6, R11, 0x4, R6 ;  /* 0x000000040b067825 */ /* 0x000fc800078e0006 */
[----:B---3--:R-:W-:-:S05]  /*0170*/  FADD R9, R2, R5 ;  /* 0x0000000502097221 */ /* 0x008fca0000000000 */
[----:B------:R-:W-:Y:S01]  /*0180*/  STG.E desc[UR4][R6.64], R9 ;  /* 0x0000000906007986 */ /* 0x000fe2000c101904 */
[----:B------:R-:W-:Y:S05]  /*0190*/  EXIT ;  /* 0x000000000000794d */ /* 0x000fea0003800000 */
.L_x_28:
        /* <DEDUP_REMOVED lines=14> */
.L_x_49:


//--------------------- .text._Z14conv_filteringPA28_fPA5_A5_fPA24_A24_f --------------------------
	.section	.text._Z14conv_filteringPA28_fPA5_A5_fPA24_A24_f,"ax",@progbits
	.align	128
        .global         _Z14conv_filteringPA28_fPA5_A5_fPA24_A24_f
        .type           _Z14conv_filteringPA28_fPA5_A5_fPA24_A24_f,@function
        .size           _Z14conv_filteringPA28_fPA5_A5_fPA24_A24_f,(.L_x_50 - _Z14conv_filteringPA28_fPA5_A5_fPA24_A24_f)
        .other          _Z14conv_filteringPA28_fPA5_A5_fPA24_A24_f,@"STO_CUDA_ENTRY STV_DEFAULT"
_Z14conv_filteringPA28_fPA5_A5_fPA24_A24_f:
.text._Z14conv_filteringPA28_fPA5_A5_fPA24_A24_f:
[----:B------:R-:W-:Y:S01]  /*0000*/  LDC R1, c[0x0][0x37c] ;  /* 0x0000df00ff017b82 */ /* 0x000fe20000000800 */
[----:B------:R-:W0:Y:S07]  /*0010*/  S2R R3, SR_TID.X ;  /* 0x0000000000037919 */ /* 0x000e2e0000002100 */
[----:B------:R-:W0:Y:S01]  /*0020*/  LDC.64 R8, c[0x0][0x388] ;  /* 0x0000e200ff087b82 */ /* 0x000e220000000a00 */
[----:B------:R-:W1:Y:S01]  /*0030*/  LDCU.64 UR4, c[0x0][0x358] ;  /* 0x00006b00ff0477ac */ /* 0x000e620008000a00 */
[----:B------:R-:W2:Y:S01]  /*0040*/  S2R R5, SR_TID.Y ;  /* 0x0000000000057919 */ /* 0x000ea20000002200 */
[----:B------:R-:W3:Y:S05]  /*0050*/  S2R R2, SR_CTAID.X ;  /* 0x0000000000027919 */ /* 0x000eea0000002500 */
[----:B------:R-:W4:Y:S01]  /*0060*/  LDC.64 R6, c[0x0][0x380] ;  /* 0x0000e000ff067b82 */ /* 0x000f220000000a00 */
[----:B------:R-:W5:Y:S01]  /*0070*/  S2R R13, SR_TID.Z ;  /* 0x00000000000d7919 */ /* 0x000f620000002300 */
[----:B------:R-:W1:Y:S01]  /*0080*/  S2R R0, SR_CTAID.Y ;  /* 0x0000000000007919 */ /* 0x000e620000002600 */
[----:B0-----:R-:W-:-:S04]  /*0090*/  IMAD.WIDE.U32 R8, R3, 0x64, R8 ;  /* 0x0000006403087825 */ /* 0x001fc800078e0008 */
[C---:B--2---:R-:W-:Y:S01]  /*00a0*/  IMAD.WIDE.U32 R8, R5.reuse, 0x14, R8 ;  /* 0x0000001405087825 */ /* 0x044fe200078e0008 */
[----:B---3--:R-:W-:-:S03]  /*00b0*/  IADD3 R11, PT, PT, R5, R2, RZ ;  /* 0x00000002050b7210 */ /* 0x008fc60007ffe0ff */
[----:B-----5:R-:W-:-:S04]  /*00c0*/  IMAD.WIDE.U32 R8, R13, 0x4, R8 ;  /* 0x000000040d087825 */ /* 0x020fc800078e0008 */
[----:B----4-:R-:W-:Y:S01]  /*00d0*/  IMAD.WIDE R6, R11, 0x70, R6 ;  /* 0x000000700b067825 */ /* 0x010fe200078e0206 */
[----:B-1----:R-:W-:Y:S01]  /*00e0*/  IADD3 R11, PT, PT, R13, R0, RZ ;  /* 0x000000000d0b7210 */ /* 0x002fe20007ffe0ff */
[----:B------:R-:W2:Y:S04]  /*00f0*/  LDG.E R9, desc[UR4][R8.64] ;  /* 0x0000000408097981 */ /* 0x000ea8000c1e1900 */
[----:B------:R-:W-:-:S06]  /*0100*/  IMAD.WIDE.U32 R6, R11, 0x4, R6 ;  /* 0x000000040b067825 */ /* 0x000fcc00078e0006 */
[----:B------:R-:W2:Y:S01]  /*0110*/  LDG.E R6, desc[UR4][R6.64] ;  /* 0x0000000406067981 */ /* 0x000ea2000c1e1900 */
[----:B------:R-:W0:Y:S01]  /*0120*/  S2R R17, SR_CgaCtaId ;  /* 0x0000000000117919 */ /* 0x000e220000008800 */
[----:B------:R-:W-:Y:S02]  /*0130*/  MOV R10, 0x400 ;  /* 0x00000400000a7802 */ /* 0x000fe40000000f00 */
[----:B------:R-:W-:Y:S02]  /*0140*/  ISETP.NE.AND P0, PT, R13, RZ, PT ;  /* 0x000000ff0d00720c */ /* 0x000fe40003f05270 */
        /* <DEDUP_REMOVED lines=8> */
[----:B0-----:R-:W0:Y:S01]  /*01d0*/  LDS R4, [R11] ;  /* 0x000000000b047984 */ /* 0x001e220000000800 */
[----:B------:R-:W-:Y:S02]  /*01e0*/  IADD3 R10, PT, PT, R10, 0x258, RZ ;  /* 0x000002580a0a7810 */ /* 0x000fe40007ffe0ff */
[----:B------:R-:W-:Y:S01]  /*01f0*/  ISETP.NE.AND P0, PT, R5, RZ, PT ;  /* 0x000000ff0500720c */ /* 0x000fe20003f05270 */
[----:B------:R-:W1:Y:S01]  /*0200*/  LDS R7, [R11+0x4] ;  /* 0x000004000b077984 */ /* 0x000e620000000800 */
[----:B------:R-:W-:-:S03]  /*0210*/  LEA R10, R17, R10, 0x18 ;  /* 0x0000000a110a7211 */ /* 0x000fc600078ec0ff */
[----:B------:R-:W2:Y:S02]  /*0220*/  LDS R9, [R11+0x8] ;  /* 0x000008000b097984 */ /* 0x000ea40000000800 */
[----:B------:R-:W-:Y:S02]  /*0230*/  IMAD R10, R3, 0x14, R10 ;  /* 0x00000014030a7824 */ /* 0x000fe400078e020a */
[----:B------:R-:W3:Y:S03]  /*0240*/  LDS R13, [R11+0xc] ;  /* 0x00000c000b0d7984 */ /* 0x000ee60000000800 */
[----:B------:R-:W-:Y:S01]  /*0250*/  LEA R5, R5, R10, 0x2 ;  /* 0x0000000a05057211 */ /* 0x000fe200078e10ff */
[----:B------:R-:W4:Y:S01]  /*0260*/  LDS R15, [R11+0x10] ;  /* 0x000010000b0f7984 */ /* 0x000f220000000800 */
[----:B0-----:R-:W-:-:S04]  /*0270*/  FADD R4, RZ, R4 ;  /* 0x00000004ff047221 */ /* 0x001fc80000000000 */
[----:B-1----:R-:W-:-:S04]  /*0280*/  FADD R4, R4, R7 ;  /* 0x0000000704047221 */ /* 0x002fc80000000000 */
[----:B--2---:R-:W-:-:S04]  /*0290*/  FADD R4, R4, R9 ;  /* 0x0000000904047221 */ /* 0x004fc80000000000 */
[----:B---3--:R-:W-:-:S04]  /*02a0*/  FADD R4, R4, R13 ;  /* 0x0000000d04047221 */ /* 0x008fc80000000000 */
[----:B----4-:R-:W-:-:S05]  /*02b0*/  FADD R4, R4, R15 ;  /* 0x0000000f04047221 */ /* 0x010fca0000000000 */
[----:B------:R0:W-:Y:S01]  /*02c0*/  STS [R5], R4 ;  /* 0x0000000405007388 */ /* 0x0001e20000000800 */
[----:B------:R-:W-:Y:S06]  /*02d0*/  BAR.SYNC.DEFER_BLOCKING 0x0 ;  /* 0x0000000000007b1d */ /* 0x000fec0000010000 */
[----:B------:R-:W-:Y:S05]  /*02e0*/  @P0 EXIT ;  /* 0x000000000000094d */ /* 0x000fea0003800000 */
[----:B------:R-:W1:Y:S01]  /*02f0*/  LDS R6, [R10] ;  /* 0x000000000a067984 */ /* 0x000e620000000800 */
[----:B0-----:R-:W0:Y:S03]  /*0300*/  LDC.64 R4, c[0x0][0x390] ;  /* 0x0000e400ff047b82 */ /* 0x001e260000000a00 */
[----:B------:R-:W2:Y:S04]  /*0310*/  LDS R7, [R10+0x4] ;  /* 0x000004000a077984 */ /* 0x000ea80000000800 */
[----:B------:R-:W3:Y:S04]  /*0320*/  LDS R9, [R10+0x8] ;  /* 0x000008000a097984 */ /* 0x000ee80000000800 */
[----:B------:R-:W4:Y:S04]  /*0330*/  LDS R11, [R10+0xc] ;  /* 0x00000c000a0b7984 */ /* 0x000f280000000800 */
[----:B------:R-:W5:Y:S01]  /*0340*/  LDS R13, [R10+0x10] ;  /* 0x000010000a0d7984 */ /* 0x000f620000000800 */
[----:B0-----:R-:W-:-:S04]  /*0350*/  IMAD.WIDE.U32 R4, R3, 0x900, R4 ;  /* 0x0000090003047825 */ /* 0x001fc800078e0004 */
[----:B------:R-:W-:-:S04]  /*0360*/  IMAD.WIDE.U32 R4, R2, 0x60, R4 ;  /* 0x0000006002047825 */ /* 0x000fc800078e0004 */
[----:B------:R-:W-:-:S04]  /*0370*/  IMAD.WIDE.U32 R4, R0, 0x4, R4 ;  /* 0x0000000400047825 */ /* 0x000fc800078e0004 */
[----:B-1----:R-:W-:-:S04]  /*0380*/  FADD R6, RZ, R6 ;  /* 0x00000006ff067221 */ /* 0x002fc80000000000 */
[----:B--2---:R-:W-:-:S04]  /*0390*/  FADD R6, R6, R7 ;  /* 0x0000000706067221 */ /* 0x004fc80000000000 */
[----:B---3--:R-:W-:-:S04]  /*03a0*/  FADD R6, R6, R9 ;  /* 0x0000000906067221 */ /* 0x008fc80000000000 */
[----:B----4-:R-:W-:-:S04]  /*03b0*/  FADD R6, R6, R11 ;  /* 0x0000000b06067221 */ /* 0x010fc80000000000 */
[----:B-----5:R-:W-:-:S05]  /*03c0*/  FADD R13, R6, R13 ;  /* 0x0000000d060d7221 */ /* 0x020fca0000000000 */
[----:B------:R-:W-:Y:S01]  /*03d0*/  STG.E desc[UR4][R4.64], R13 ;  /* 0x0000000d04007986 */ /* 0x000fe2000c101904 */
[----:B------:R-:W-:Y:S05]  /*03e0*/  EXIT ;  /* 0x000000000000794d */ /* 0x000fea0003800000 */
.L_x_29:
        /* <DEDUP_REMOVED lines=9> */
.L_x_50:


//--------------------- .text._Z7showArrPA28_dPA28_i --------------------------
	.section	.text._Z7showArrPA28_dPA28_i,"ax",@progbits
	.align	128
        .global         _Z7showArrPA28_dPA28_i
        .type           _Z7showArrPA28_dPA28_i,@function
        .size           _Z7showArrPA28_dPA28_i,(.L_x_51 - _Z7showArrPA28_dPA28_i)
        .other          _Z7showArrPA28_dPA28_i,@"STO_CUDA_ENTRY STV_DEFAULT"
_Z7showArrPA28_dPA28_i:
.text._Z7showArrPA28_dPA28_i:
[----:B------:R-:W-:Y:S01]  /*0000*/  LDC R1, c[0x0][0x37c] ;  /* 0x0000df00ff017b82 */ /* 0x000fe20000000800 */
[----:B------:R-:W0:Y:S07]  /*0010*/  S2R R9, SR_TID.Y ;  /* 0x0000000000097919 */ /* 0x000e2e0000002200 */
[----:B------:R-:W1:Y:S01]  /*0020*/  LDC R0, c[0x0][0x360] ;  /* 0x0000d800ff007b82 */ /* 0x000e620000000800 */
[----:B------:R-:W1:Y:S07]  /*0030*/  S2R R7, SR_TID.X ;  /* 0x0000000000077919 */ /* 0x000e6e0000002100 */
[----:B------:R-:W0:Y:S08]  /*0040*/  S2UR UR5, SR_CTAID.Y ;  /* 0x00000000000579c3 */ /* 0x000e300000002600 */
[----:B------:R-:W0:Y:S08]  /*0050*/  LDC R2, c[0x0][0x364] ;  /* 0x0000d900ff027b82 */ /* 0x000e300000000800 */
[----:B------:R-:W1:Y:S01]  /*0060*/  S2UR UR4, SR_CTAID.X ;  /* 0x00000000000479c3 */ /* 0x000e620000002500 */
[----:B0-----:R-:W-:-:S05]  /*0070*/  IMAD R9, R2, UR5, R9 ;  /* 0x0000000502097c24 */ /* 0x001fca000f8e0209 */
[----:B------:R-:W-:Y:S01]  /*0080*/  ISETP.GT.U32.AND P0, PT, R9, 0x1b, PT ;  /* 0x0000001b0900780c */ /* 0x000fe20003f04070 */
[----:B-1----:R-:W-:-:S05]  /*0090*/  IMAD R7, R0, UR4, R7 ;  /* 0x0000000400077c24 */ /* 0x002fca000f8e0207 */
[----:B------:R-:W-:-:S13]  /*00a0*/  ISETP.GT.OR P0, PT, R7, 0x1b, P0 ;  /* 0x0000001b0700780c */ /* 0x000fda0000704670 */
[----:B------:R-:W-:Y:S05]  /*00b0*/  @P0 EXIT ;  /* 0x000000000000094d */ /* 0x000fea0003800000 */
[----:B------:R-:W0:Y:S01]  /*00c0*/  LDC.64 R2, c[0x0][0x380] ;  /* 0x0000e000ff027b82 */ /* 0x000e220000000a00 */
[----:B------:R-:W1:Y:S01]  /*00d0*/  LDCU.64 UR4, c[0x0][0x358] ;  /* 0x00006b00ff0477ac */ /* 0x000e620008000a00 */
[----:B0-----:R-:W-:-:S04]  /*00e0*/  IMAD.WIDE R2, R7, 0xe0, R2 ;  /* 0x000000e007027825 */ /* 0x001fc800078e0202 */
[----:B------:R-:W-:-:S06]  /*00f0*/  IMAD.WIDE.U32 R2, R9, 0x8, R2 ;  /* 0x0000000809027825 */ /* 0x000fcc00078e0002 */
[----:B-1----:R-:W2:Y:S02]  /*0100*/  LDG.E.64 R2, desc[UR4][R2.64] ;  /* 0x0000000402027981 */ /* 0x002ea4000c1e1b00 */
[----:B--2---:R-:W-:-:S14]  /*0110*/  DSETP.GT.AND P0, PT, R2, RZ, PT ;  /* 0x000000ff0200722a */ /* 0x004fdc0003f04000 */
[----:B------:R-:W0:Y:S01]  /*0120*/  @P0 LDC.64 R4, c[0x0][0x388] ;  /* 0x0000e200ff040b82 */ /* 0x000e220000000a00 */
[----:B------:R-:W-:Y:S01]  /*0130*/  @P0 MOV R11, 0x1 ;  /* 0x00000001000b0802 */ /* 0x000fe20000000f00 */
[----:B0-----:R-:W-:-:S04]  /*0140*/  @P0 IMAD.WIDE R4, R7, 0x70, R4 ;  /* 0x0000007007040825 */ /* 0x001fc800078e0204 */
[----:B------:R-:W-:-:S05]  /*0150*/  @P0 IMAD.WIDE.U32 R4, R9, 0x4, R4 ;  /* 0x0000000409040825 */ /* 0x000fca00078e0004 */
[----:B------:R0:W-:Y:S01]  /*0160*/  @P0 STG.E desc[UR4][R4.64], R11 ;  /* 0x0000000b04000986 */ /* 0x0001e2000c101904 */
[----:B------:R-:W-:Y:S05]  /*0170*/  @P0 EXIT ;  /* 0x000000000000094d */ /* 0x000fea0003800000 */
[----:B------:R-:W1:Y:S02]  /*0180*/  LDC.64 R2, c[0x0][0x388] ;  /* 0x0000e200ff027b82 */ /* 0x000e640000000a00 */
[----:B-1----:R-:W-:-:S04]  /*0190*/  IMAD.WIDE R2, R7, 0x70, R2 ;  /* 0x0000007007027825 */ /* 0x002fc800078e0202 */
[----:B------:R-:W-:-:S05]  /*01a0*/  IMAD.WIDE.U32 R2, R9, 0x4, R2 ;  /* 0x0000000409027825 */ /* 0x000fca00078e0002 */
[----:B------:R-:W-:Y:S01]  /*01b0*/  STG.E desc[UR4][R2.64], RZ ;  /* 0x000000ff02007986 */ /* 0x000fe2000c101904 */
[----:B------:R-:W-:Y:S05]  /*01c0*/  EXIT ;  /* 0x000000000000794d */ /* 0x000fea0003800000 */
.L_x_30:
        /* <DEDUP_REMOVED lines=11> */
.L_x_51:


//--------------------- .text._Z7fillArrPA28_hPA28_d --------------------------
	.section	.text._Z7fillArrPA28_hPA28_d,"ax",@progbits
	.align	128
        .global         _Z7fillArrPA28_hPA28_d
        .type           _Z7fillArrPA28_hPA28_d,@function
        .size           _Z7fillArrPA28_hPA28_d,(.L_x_41 - _Z7fillArrPA28_hPA28_d)
        .other          _Z7fillArrPA28_hPA28_d,@"STO_CUDA_ENTRY STV_DEFAULT"
_Z7fillArrPA28_hPA28_d:
.text._Z7fillArrPA28_hPA28_d:
        /* <DEDUP_REMOVED lines=14> */
[----:B0-----:R-:W-:-:S03]  /*00e0*/  IMAD.WIDE R2, R4, 0x1c, R2 ;  /* 0x0000001c04027825 */ /* 0x001fc600078e0202 */
[----:B------:R-:W-:-:S05]  /*00f0*/  IADD3 R10, P0, PT, R0, R2, RZ ;  /* 0x00000002000a7210 */ /* 0x000fca0007f1e0ff */
[----:B------:R-:W-:-:S05]  /*0100*/  IMAD.X R11, RZ, RZ, R3, P0 ;  /* 0x000000ffff0b7224 */ /* 0x000fca00000e0603 */
[----:B-1----:R-:W2:Y:S01]  /*0110*/  LDG.E.U8 R5, desc[UR4][R10.64] ;  /* 0x000000040a057981 */ /* 0x002ea2000c1e1100 */
[----:B------:R-:W0:Y:S01]  /*0120*/  MUFU.RCP64H R3, 255 ;  /* 0x406fe00000037908 */ /* 0x000e220000001800 */
[----:B------:R-:W-:Y:S01]  /*0130*/  IMAD.MOV.U32 R8, RZ, RZ, 0x0 ;  /* 0x00000000ff087424 */ /* 0x000fe200078e00ff */
[----:B------:R-:W-:Y:S01]  /*0140*/  BSSY.RECONVERGENT B0, `(.L_x_31) ;  /* 0x0000012000007945 */ /* 0x000fe20003800200 */
[----:B------:R-:W-:Y:S02]  /*0150*/  IMAD.MOV.U32 R9, RZ, RZ, 0x406fe000 ;  /* 0x406fe000ff097424 */ /* 0x000fe400078e00ff */
[----:B------:R-:W-:-:S06]  /*0160*/  IMAD.MOV.U32 R2, RZ, RZ, 0x1 ;  /* 0x00000001ff027424 */ /* 0x000fcc00078e00ff */
[----:B0-----:R-:W-:-:S08]  /*0170*/  DFMA R6, R2, -R8, 1 ;  /* 0x3ff000000206742b */ /* 0x001fd00000000808 */
[----:B------:R-:W-:-:S08]  /*0180*/  DFMA R6, R6, R6, R6 ;  /* 0x000000060606722b */ /* 0x000fd00000000006 */
[----:B------:R-:W-:-:S08]  /*0190*/  DFMA R2, R2, R6, R2 ;  /* 0x000000060202722b */ /* 0x000fd00000000002 */
[----:B------:R-:W-:-:S08]  /*01a0*/  DFMA R8, R2, -R8, 1 ;  /* 0x3ff000000208742b */ /* 0x000fd00000000808 */
[----:B------:R-:W-:Y:S01]  /*01b0*/  DFMA R2, R2, R8, R2 ;  /* 0x000000080202722b */ /* 0x000fe20000000002 */
[----:B--2---:R-:W0:Y:S07]  /*01c0*/  I2F.F64.U16 R6, R5 ;  /* 0x0000000500067312 */ /* 0x004e2e0000101800 */
[----:B0-----:R-:W-:Y:S01]  /*01d0*/  DMUL R8, R6, R2 ;  /* 0x0000000206087228 */ /* 0x001fe20000000000 */
[----:B------:R-:W-:-:S07]  /*01e0*/  FSETP.GEU.AND P1, PT, |R7|, 6.5827683646048100446e-37, PT ;  /* 0x036000000700780b */ /* 0x000fce0003f2e200 */
[----:B------:R-:W-:-:S08]  /*01f0*/  DFMA R10, R8, -255, R6 ;  /* 0xc06fe000080a782b */ /* 0x000fd00000000006 */
[----:B------:R-:W-:-:S10]  /*0200*/  DFMA R2, R2, R10, R8 ;  /* 0x0000000a0202722b */ /* 0x000fd40000000008 */
[----:B------:R-:W-:-:S05]  /*0210*/  FFMA R8, RZ, 3.748046875, R3 ;  /* 0x406fe000ff087823 */ /* 0x000fca0000000003 */
[----:B------:R-:W-:-:S13]  /*0220*/  FSETP.GT.AND P0, PT, |R8|, 1.469367938527859385e-39, PT ;  /* 0x001000000800780b */ /* 0x000fda0003f04200 */
[----:B------:R-:W-:Y:S05]  /*0230*/  @P0 BRA P1, `(.L_x_32) ;  /* 0x0000000000080947 */ /* 0x000fea0000800000 */
[----:B------:R-:W-:-:S07]  /*0240*/  MOV R8, 0x260 ;  /* 0x0000026000087802 */ /* 0x000fce0000000f00 */
[----:B------:R-:W-:Y:S05]  /*0250*/  CALL.REL.NOINC `($__internal_3_$__cuda_sm20_div_rn_f64_full) ;  /* 0x0000000000187944 */ /* 0x000fea0003c00000 */
.L_x_32:
[----:B------:R-:W-:Y:S05]  /*0260*/  BSYNC.RECONVERGENT B0 ;  /* 0x0000000000007941 */ /* 0x000fea0003800200 */
.L_x_31:
[----:B------:R-:W0:Y:S02]  /*0270*/  LDC.64 R6, c[0x0][0x388] ;  /* 0x0000e200ff067b82 */ /* 0x000e240000000a00 */
[----:B0-----:R-:W-:-:S04]  /*0280*/  IMAD.WIDE R4, R4, 0xe0, R6 ;  /* 0x000000e004047825 */ /* 0x001fc800078e0206 */
[----:B------:R-:W-:-:S05]  /*0290*/  IMAD.WIDE.U32 R4, R0, 0x8, R4 ;  /* 0x0000000800047825 */ /* 0x000fca00078e0004 */
[----:B------:R-:W-:Y:S01]  /*02a0*/  STG.E.64 desc[UR4][R4.64], R2 ;  /* 0x0000000204007986 */ /* 0x000fe2000c101b04 */
[----:B------:R-:W-:Y:S05]  /*02b0*/  EXIT ;  /* 0x000000000000794d */ /* 0x000fea0003800000 */
        .weak           $__internal_3_$__cuda_sm20_div_rn_f64_full
        .type           $__internal_3_$__cuda_sm20_div_rn_f64_full,@function
        .size           $__internal_3_$__cuda_sm20_div_rn_f64_full,(.L_x_41 - $__internal_3_$__cuda_sm20_div_rn_f64_full)
$__internal_3_$__cuda_sm20_div_rn_f64_full:
[----:B------:R-:W-:Y:S01]  /*02c0*/  IMAD.MOV.U32 R3, RZ, RZ, 0x3fffe000 ;  /* 0x3fffe000ff037424 */ /* 0x000fe200078e00ff */
[C---:B------:R-:W-:Y:S01]  /*02d0*/  FSETP.GEU.AND P1, PT, |R7|.reuse, 1.469367938527859385e-39, PT ;  /* 0x001000000700780b */ /* 0x040fe20003f2e200 */
[----:B------:R-:W-:Y:S01]  /*02e0*/  IMAD.MOV.U32 R2, RZ, RZ, 0x0 ;  /* 0x00000000ff027424 */ /* 0x000fe200078e00ff */
[----:B------:R-:W-:Y:S01]  /*02f0*/  LOP3.LUT R5, R7, 0x7ff00000, RZ, 0xc0, !PT ;  /* 0x7ff0000007057812 */ /* 0x000fe200078ec0ff */
[----:B------:R-:W0:Y:S01]  /*0300*/  MUFU.RCP64H R11, R3 ;  /* 0x00000003000b7308 */ /* 0x000e220000001800 */
[----:B------:R-:W-:Y:S01]  /*0310*/  IMAD.MOV.U32 R10, RZ, RZ, 0x1 ;  /* 0x00000001ff0a7424 */ /* 0x000fe200078e00ff */
[----:B------:R-:W-:Y:S01]  /*0320*/  BSSY.RECONVERGENT B1, `(.L_x_33) ;  /* 0x0000045000017945 */ /* 0x000fe20003800200 */
[----:B------:R-:W-:Y:S01]  /*0330*/  IMAD.MOV.U32 R9, RZ, RZ, 0x1ca00000 ;  /* 0x1ca00000ff097424 */ /* 0x000fe200078e00ff */
[----:B------:R-:W-:Y:S01]  /*0340*/  ISETP.GE.U32.AND P0, PT, R5, 0x40600000, PT ;  /* 0x406000000500780c */ /* 0x000fe20003f06070 */
[----:B------:R-:W-:Y:S02]  /*0350*/  IMAD.MOV.U32 R18, RZ, RZ, R5 ;  /* 0x000000ffff127224 */ /* 0x000fe400078e0005 */
[----:B------:R-:W-:Y:S01]  /*0360*/  IMAD.MOV.U32 R19, RZ, RZ, 0x40600000 ;  /* 0x40600000ff137424 */ /* 0x000fe200078e00ff */
[----:B------:R-:W-:-:S03]  /*0370*/  SEL R9, R9, 0x63400000, !P0 ;  /* 0x6340000009097807 */ /* 0x000fc60004000000 */
[----:B------:R-:W-:Y:S01]  /*0380*/  VIADD R21, R19, 0xffffffff ;  /* 0xffffffff13157836 */ /* 0x000fe20000000000 */
[----:B0-----:R-:W-:-:S08]  /*0390*/  DFMA R12, R10, -R2, 1 ;  /* 0x3ff000000a0c742b */ /* 0x001fd00000000802 */
[----:B------:R-:W-:-:S08]  /*03a0*/  DFMA R12, R12, R12, R12 ;  /* 0x0000000c0c0c722b */ /* 0x000fd0000000000c */
[----:B------:R-:W-:Y:S01]  /*03b0*/  DFMA R14, R10, R12, R10 ;  /* 0x0000000c0a0e722b */ /* 0x000fe2000000000a */
[C-C-:B------:R-:W-:Y:S01]  /*03c0*/  @!P1 LOP3.LUT R12, R9.reuse, 0x80000000, R7.reuse, 0xf8, !PT ;  /* 0x80000000090c9812 */ /* 0x140fe200078ef807 */
[----:B------:R-:W-:Y:S01]  /*03d0*/  IMAD.MOV.U32 R10, RZ, RZ, R6 ;  /* 0x000000ffff0a7224 */ /* 0x000fe200078e0006 */
[----:B------:R-:W-:Y:S02]  /*03e0*/  LOP3.LUT R11, R9, 0x800fffff, R7, 0xf8, !PT ;  /* 0x800fffff090b7812 */ /* 0x000fe400078ef807 */
[----:B------:R-:W-:Y:S01]  /*03f0*/  @!P1 LOP3.LUT R13, R12, 0x100000, RZ, 0xfc, !PT ;  /* 0x001000000c0d9812 */ /* 0x000fe200078efcff */
[----:B------:R-:W-:Y:S02]  /*0400*/  @!P1 IMAD.MOV.U32 R12, RZ, RZ, RZ ;  /* 0x000000ffff0c9224 */ /* 0x000fe400078e00ff */
[----:B------:R-:W-:-:S04]  /*0410*/  DFMA R16, R14, -R2, 1 ;  /* 0x3ff000000e10742b */ /* 0x000fc80000000802 */
[----:B------:R-:W-:-:S04]  /*0420*/  @!P1 DFMA R10, R10, 2, -R12 ;  /* 0x400000000a0a982b */ /* 0x000fc8000000080c */
[----:B------:R-:W-:-:S06]  /*0430*/  DFMA R12, R14, R16, R14 ;  /* 0x000000100e0c722b */ /* 0x000fcc000000000e */
[----:B------:R-:W-:Y:S02]  /*0440*/  @!P1 LOP3.LUT R18, R11, 0x7ff00000, RZ, 0xc0, !PT ;  /* 0x7ff000000b129812 */ /* 0x000fe400078ec0ff */
[----:B------:R-:W-:-:S03]  /*0450*/  DMUL R16, R12, R10 ;  /* 0x0000000a0c107228 */ /* 0x000fc60000000000 */
[----:B------:R-:W-:-:S05]  /*0460*/  VIADD R20, R18, 0xffffffff ;  /* 0xffffffff12147836 */ /* 0x000fca0000000000 */
[----:B------:R-:W-:Y:S01]  /*0470*/  DFMA R14, R16, -R2, R10 ;  /* 0x80000002100e722b */ /* 0x000fe2000000000a */
[----:B------:R-:W-:-:S04]  /*0480*/  ISETP.GT.U32.AND P0, PT, R20, 0x7feffffe, PT ;  /* 0x7feffffe1400780c */ /* 0x000fc80003f04070 */
[----:B------:R-:W-:-:S03]  /*0490*/  ISETP.GT.U32.OR P0, PT, R21, 0x7feffffe, P0 ;  /* 0x7feffffe1500780c */ /* 0x000fc60000704470 */
[----:B------:R-:W-:-:S10]  /*04a0*/  DFMA R12, R12, R14, R16 ;  /* 0x0000000e0c0c722b */ /* 0x000fd40000000010 */
[----:B------:R-:W-:Y:S05]  /*04b0*/  @P0 BRA `(.L_x_34) ;  /* 0x0000000000680947 */ /* 0x000fea0003800000 */
[----:B------:R-:W-:-:S05]  /*04c0*/  IMAD.MOV.U32 R6, RZ, RZ, 0x40600000 ;  /* 0x40600000ff067424 */ /* 0x000fca00078e00ff */
[----:B------:R-:W-:-:S04]  /*04d0*/  VIADDMNMX R5, R5, -R6, 0xb9600000, !PT ;  /* 0xb960000005057446 */ /* 0x000fc80007800906 */
[----:B------:R-:W-:-:S04]  /*04e0*/  VIMNMX R6, PT, PT, R5, 0x46a00000, PT ;  /* 0x46a0000005067848 */ /* 0x000fc80003fe0100 */
[----:B------:R-:W-:Y:S01]  /*04f0*/  IADD3 R9, PT, PT, -R9, R6, RZ ;  /* 0x0000000609097210 */ /* 0x000fe20007ffe1ff */
[----:B------:R-:W-:-:S04]  /*0500*/  IMAD.MOV.U32 R6, RZ, RZ, RZ ;  /* 0x000000ffff067224 */ /* 0x000fc800078e00ff */
[----:B------:R-:W-:-:S06]  /*0510*/  VIADD R7, R9, 0x7fe00000 ;  /* 0x7fe0000009077836 */ /* 0x000fcc0000000000 */
[----:B------:R-:W-:-:S10]  /*0520*/  DMUL R14, R12, R6 ;  /* 0x000000060c0e7228 */ /* 0x000fd40000000000 */
[----:B------:R-:W-:-:S13]  /*0530*/  FSETP.GTU.AND P0, PT, |R15|, 1.469367938527859385e-39, PT ;  /* 0x001000000f00780b */ /* 0x000fda0003f0c200 */
[----:B------:R-:W-:Y:S05]  /*0540*/  @P0 BRA `(.L_x_35) ;  /* 0x0000000000880947 */ /* 0x000fea0003800000 */
[----:B------:R-:W-:Y:S01]  /*0550*/  DFMA R2, R12, -R2, R10 ;  /* 0x800000020c02722b */ /* 0x000fe2000000000a */
[----:B------:R-:W-:-:S09]  /*0560*/  IMAD.MOV.U32 R6, RZ, RZ, RZ ;  /* 0x000000ffff067224 */ /* 0x000fd200078e00ff */
[C---:B------:R-:W-:Y:S02]  /*0570*/  FSETP.NEU.AND P0, PT, R3.reuse, RZ, PT ;  /* 0x000000ff0300720b */ /* 0x040fe40003f0d000 */
[----:B------:R-:W-:-:S04]  /*0580*/  LOP3.LUT R2, R3, 0x406fe000, RZ, 0x3c, !PT ;  /* 0x406fe00003027812 */ /* 0x000fc800078e3cff */
[----:B------:R-:W-:-:S04]  /*0590*/  LOP3.LUT R5, R2, 0x80000000, RZ, 0xc0, !PT ;  /* 0x8000000002057812 */ /* 0x000fc800078ec0ff */
[----:B------:R-:W-:-:S03]  /*05a0*/  LOP3.LUT R7, R5, R7, RZ, 0xfc, !PT ;  /* 0x0000000705077212 */ /* 0x000fc600078efcff */
[----:B------:R-:W-:Y:S05]  /*05b0*/  @!P0 BRA `(.L_x_35) ;  /* 0x00000000006c8947 */ /* 0x000fea0003800000 */
[----:B------:R-:W-:Y:S01]  /*05c0*/  IMAD.MOV R3, RZ, RZ, -R9 ;  /* 0x000000ffff037224 */ /* 0x000fe200078e0a09 */
[----:B------:R-:W-:Y:S01]  /*05d0*/  DMUL.RP R6, R12, R6 ;  /* 0x000000060c067228 */ /* 0x000fe20000008000 */
[----:B------:R-:W-:Y:S01]  /*05e0*/  IMAD.MOV.U32 R2, RZ, RZ, RZ ;  /* 0x000000ffff027224 */ /* 0x000fe200078e00ff */
[----:B------:R-:W-:-:S05]  /*05f0*/  IADD3 R9, PT, PT, -R9, -0x43300000, RZ ;  /* 0xbcd0000009097810 */ /* 0x000fca0007ffe1ff */
[----:B------:R-:W-:-:S03]  /*0600*/  DFMA R2, R14, -R2, R12 ;  /* 0x800000020e02722b */ /* 0x000fc6000000000c */
[----:B------:R-:W-:-:S07]  /*0610*/  LOP3.LUT R5, R7, R5, RZ, 0x3c, !PT ;  /* 0x0000000507057212 */ /* 0x000fce00078e3cff */
[----:B------:R-:W-:-:S04]  /*0620*/  FSETP.NEU.AND P0, PT, |R3|, R9, PT ;  /* 0x000000090300720b */ /* 0x000fc80003f0d200 */
[----:B------:R-:W-:Y:S02]  /*0630*/  FSEL R14, R6, R14, !P0 ;  /* 0x0000000e060e7208 */ /* 0x000fe40004000000 */
[----:B------:R-:W-:Y:S01]  /*0640*/  FSEL R15, R5, R15, !P0 ;  /* 0x0000000f050f7208 */ /* 0x000fe20004000000 */
[----:B------:R-:W-:Y:S06]  /*0650*/  BRA `(.L_x_35) ;  /* 0x0000000000447947 */ /* 0x000fec0003800000 */
.L_x_34:
[----:B------:R-:W-:-:S14]  /*0660*/  DSETP.NAN.AND P0, PT, R6, R6, PT ;  /* 0x000000060600722a */ /* 0x000fdc0003f08000 */
[----:B------:R-:W-:Y:S05]  /*0670*/  @P0 BRA `(.L_x_36) ;  /* 0x0000000000340947 */ /* 0x000fea0003800000 */
[----:B------:R-:W-:Y:S01]  /*0680*/  ISETP.NE.AND P0, PT, R18, R19, PT ;  /* 0x000000131200720c */ /* 0x000fe20003f05270 */
[----:B------:R-:W-:Y:S02]  /*0690*/  IMAD.MOV.U32 R14, RZ, RZ, 0x0 ;  /* 0x00000000ff0e7424 */ /* 0x000fe400078e00ff */
[----:B------:R-:W-:-:S10]  /*06a0*/  IMAD.MOV.U32 R15, RZ, RZ, -0x80000 ;  /* 0xfff80000ff0f7424 */ /* 0x000fd400078e00ff */
[----:B------:R-:W-:Y:S05]  /*06b0*/  @!P0 BRA `(.L_x_35) ;  /* 0x00000000002c8947 */ /* 0x000fea0003800000 */
[----:B------:R-:W-:Y:S02]  /*06c0*/  ISETP.NE.AND P0, PT, R18, 0x7ff00000, PT ;  /* 0x7ff000001200780c */ /* 0x000fe40003f05270 */
[----:B------:R-:W-:Y:S02]  /*06d0*/  LOP3.LUT R6, R7, 0x406fe000, RZ, 0x3c, !PT ;  /* 0x406fe00007067812 */ /* 0x000fe400078e3cff */
[----:B------:R-:W-:Y:S02]  /*06e0*/  ISETP.EQ.OR P0, PT, R19, RZ, !P0 ;  /* 0x000000ff1300720c */ /* 0x000fe40004702670 */
[----:B------:R-:W-:-:S11]  /*06f0*/  LOP3.LUT R15, R6, 0x80000000, RZ, 0xc0, !PT ;  /* 0x80000000060f7812 */ /* 0x000fd600078ec0ff */
[----:B------:R-:W-:Y:S02]  /*0700*/  @P0 LOP3.LUT R2, R15, 0x7ff00000, RZ, 0xfc, !PT ;  /* 0x7ff000000f020812 */ /* 0x000fe400078efcff */
[----:B------:R-:W-:Y:S01]  /*0710*/  @!P0 MOV R14, RZ ;  /* 0x000000ff000e8202 */ /* 0x000fe20000000f00 */
[----:B------:R-:W-:Y:S02]  /*0720*/  @P0 IMAD.MOV.U32 R14, RZ, RZ, RZ ;  /* 0x000000ffff0e0224 */ /* 0x000fe400078e00ff */
[----:B------:R-:W-:Y:S01]  /*0730*/  @P0 IMAD.MOV.U32 R15, RZ, RZ, R2 ;  /* 0x000000ffff0f0224 */ /* 0x000fe200078e0002 */
[----:B------:R-:W-:Y:S06]  /*0740*/  BRA `(.L_x_35) ;  /* 0x0000000000087947 */ /* 0x000fec0003800000 */
.L_x_36:
[----:B------:R-:W-:Y:S01]  /*0750*/  LOP3.LUT R15, R7, 0x80000, RZ, 0xfc, !PT ;  /* 0x00080000070f7812 */ /* 0x000fe200078efcff */
[----:B------:R-:W-:-:S07]  /*0760*/  IMAD.MOV.U32 R14, RZ, RZ, R6 ;  /* 0x000000ffff0e7224 */ /* 0x000fce00078e0006 */
.L_x_35:
[----:B------:R-:W-:Y:S05]  /*0770*/  BSYNC.RECONVERGENT B1 ;  /* 0x0000000000017941 */ /* 0x000fea0003800200 */
.L_x_33:
[----:B------:R-:W-:Y:S02]  /*0780*/  IMAD.MOV.U32 R9, RZ, RZ, 0x0 ;  /* 0x00000000ff097424 */ /* 0x000fe400078e00ff */
[----:B------:R-:W-:Y:S02]  /*0790*/  IMAD.MOV.U32 R2, RZ, RZ, R14 ;  /* 0x000000ffff027224 */ /* 0x000fe400078e000e */
[----:B------:R-:W-:Y:S01]  /*07a0*/  IMAD.MOV.U32 R3, RZ, RZ, R15 ;  /* 0x000000ffff037224 */ /* 0x000fe200078e000f */
[----:B------:R-:W-:Y:S06]  /*07b0*/  RET.REL.NODEC R8 `(_Z7fillArrPA28_hPA28_d) ;  /* 0xfffffff808107950 */ /* 0x000fec0003c3ffff */
.L_x_37:
        /* <DEDUP_REMOVED lines=12> */
.L_x_41:


//--------------------- .nv.shared.reserved.0     --------------------------
	.section	.nv.shared.reserved.0,"aw",@nobits
	.weak		__nv_reservedSMEM_offset_0_alias
	.size		__nv_reservedSMEM_offset_0_alias, 0, 64
	.other		__nv_reservedSMEM_offset_0_alias,@"STO_CUDA_RESERVED_SHARED STV_DEFAULT"
__nv_reservedSMEM_offset_0_alias:
	.zero		0
	.zero		64


//--------------------- .nv.shared._Z9fc_linearPA6_A6_fPA6_S0_Pf --------------------------
	.section	.nv.shared._Z9fc_linearPA6_A6_fPA6_S0_Pf,"aw",@nobits
	.sectionflags	@""
	.align	4
.nv.shared._Z9fc_linearPA6_A6_fPA6_S0_Pf:
	.zero		1540


//--------------------- .nv.shared._Z12ss_filteringPA24_A24_fPA4_fPA6_A6_f --------------------------
	.section	.nv.shared._Z12ss_filteringPA24_A24_fPA4_fPA6_A6_f,"aw",@nobits
	.sectionflags	@""
	.align	4
.nv.shared._Z12ss_filteringPA24_A24_fPA4_fPA6_A6_f:
	.zero		1408


//--------------------- .nv.shared._Z14conv_filteringPA28_fPA5_A5_fPA24_A24_f --------------------------
	.section	.nv.shared._Z14conv_filteringPA28_fPA5_A5_fPA24_A24_f,"aw",@nobits
	.sectionflags	@""
	.align	4
.nv.shared._Z14conv_filteringPA28_fPA5_A5_fPA24_A24_f:
	.zero		1744


//--------------------- .nv.constant0._Z10fc_sigmoidPfS_ --------------------------
	.section	.nv.constant0._Z10fc_sigmoidPfS_,"a",@progbits
	.sectionflags	@""
	.align	4
.nv.constant0._Z10fc_sigmoidPfS_:
	.zero		912


//--------------------- .nv.constant0._Z10fc_biasingPfS_S_ --------------------------
	.section	.nv.constant0._Z10fc_biasingPfS_S_,"a",@progbits
	.sectionflags	@""
	.align	4
.nv.constant0._Z10fc_biasingPfS_S_:
	.zero		920


//--------------------- .nv.constant0._Z9fc_linearPA6_A6_fPA6_S0_Pf --------------------------
	.section	.nv.constant0._Z9fc_linearPA6_A6_fPA6_S0_Pf,"a",@progbits
	.sectionflags	@""
	.align	4
.nv.constant0._Z9fc_linearPA6_A6_fPA6_S0_Pf:
	.zero		920


//--------------------- .nv.constant0._Z10ss_sigmoidPA6_A6_fS1_ --------------------------
	.section	.nv.constant0._Z10ss_sigmoidPA6_A6_fS1_,"a",@progbits
	.sectionflags	@""
	.align	4
.nv.constant0._Z10ss_sigmoidPA6_A6_fS1_:
	.zero		912


//--------------------- .nv.constant0._Z10ss_biasingPA6_A6_fPfS1_ --------------------------
	.section	.nv.constant0._Z10ss_biasingPA6_A6_fPfS1_,"a",@progbits
	.sectionflags	@""
	.align	4
.nv.constant0._Z10ss_biasingPA6_A6_fPfS1_:
	.zero		920


//--------------------- .nv.constant0._Z12ss_filteringPA24_A24_fPA4_fPA6_A6_f --------------------------
	.section	.nv.constant0._Z12ss_filteringPA24_A24_fPA4_fPA6_A6_f,"a",@progbits
	.sectionflags	@""
	.align	4
.nv.constant0._Z12ss_filteringPA24_A24_fPA4_fPA6_A6_f:
	.zero		920


//--------------------- .nv.constant0._Z12conv_sigmoidPA24_A24_fS1_ --------------------------
	.section	.nv.constant0._Z12conv_sigmoidPA24_A24_fS1_,"a",@progbits
	.sectionflags	@""
	.align	4
.nv.constant0._Z12conv_sigmoidPA24_A24_fS1_:
	.zero		912


//--------------------- .nv.constant0._Z12conv_biasingPA24_A24_fPfS1_ --------------------------
	.section	.nv.constant0._Z12conv_biasingPA24_A24_fPfS1_,"a",@progbits
	.sectionflags	@""
	.align	4
.nv.constant0._Z12conv_biasingPA24_A24_fPfS1_:
	.zero		920


//--------------------- .nv.constant0._Z14conv_filteringPA28_fPA5_A5_fPA24_A24_f --------------------------
	.section	.nv.constant0._Z14conv_filteringPA28_fPA5_A5_fPA24_A24_f,"a",@progbits
	.sectionflags	@""
	.align	4
.nv.constant0._Z14conv_filteringPA28_fPA5_A5_fPA24_A24_f:
	.zero		920


//--------------------- .nv.constant0._Z7showArrPA28_dPA28_i --------------------------
	.section	.nv.constant0._Z7showArrPA28_dPA28_i,"a",@progbits
	.sectionflags	@""
	.align	4
.nv.constant0._Z7showArrPA28_dPA28_i:
	.zero		912


//--------------------- .nv.constant0._Z7fillArrPA28_hPA28_d --------------------------
	.section	.nv.constant0._Z7fillArrPA28_hPA28_d,"a",@progbits
	.sectionflags	@""
	.align	4
.nv.constant0._Z7fillArrPA28_hPA28_d:
	.zero		912


//--------------------- SYMBOLS --------------------------

	.type		.nv.reservedSmem.offset0,@object
	.size		.nv.reservedSmem.offset0,0x4
	.type		.nv.reservedSmem.cap,@object
	.size		.nv.reservedSmem.cap,0x4
